	.target	sm_90a

	.elftype	@"ET_EXEC"


//--------------------- .note.nv.tkinfo           --------------------------
	.section	.note.nv.tkinfo,"",@"SHT_NOTE"
	.sectionflags	@"SHF_NOTE_NV_TKINFO"
	.tkinfo
        /*0018*/ 	.word	0x00000002
        /*0030*/ 	.string	""
        /*0030*/ 	.string	"ptxas"
        /*0030*/ 	.string	"Cuda compilation tools, release 13.0, V13.0.88"
        /*0030*/ 	.string	"Build cuda_13.0.r13.0/compiler.36424714_0"
        /*0030*/ 	.string	"-arch sm_90a -m 64 "



//--------------------- .note.nv.cuinfo           --------------------------
	.section	.note.nv.cuinfo,"",@"SHT_NOTE"
	.sectionflags	@"SHF_NOTE_NV_CUINFO"
        /*0018*/ 	.short	0x0002
        /*001a*/ 	.short	0x005a
        /*001c*/ 	.short	0x0082
	.zero		2


//--------------------- .nv.info                  --------------------------
	.section	.nv.info,"",@"SHT_CUDA_INFO"
	.align	4


	//----- nvinfo : EIATTR_REGCOUNT
	.align		4
        /*0000*/ 	.byte	0x04, 0x2f
        /*0002*/ 	.short	(.L_15 - .L_14)
	.align		4
.L_14:
        /*0004*/ 	.word	index@(_ZN7cutlass13device_kernelINS_4gemm6kernel13GemmUniversalIN4cute5tupleIJiiiiEEENS1_10collective13CollectiveMmaINS1_34MainloopSm90TmaGmmaWarpSpecializedILi5ENS5_IJNS4_1CILi2EEESB_NSA_ILi1EEEEEENS1_35KernelTmaWarpSpecializedCooperativeEEENS5_IJNSA_ILi256EEENSA_ILi128EEESH_EEENS_6half_tENS5_IJlSC_lEEESJ_SK_NS4_8TiledMMAINS4_8MMA_AtomIJNS4_4SM904GMMA26MMA_64x128x16_F32F16F16_SSILNSO_5MajorE0ELSQ_0ELNSO_7ScaleInE1ELSR_1EEEEEENS4_6LayoutINS5_IJSB_SC_SC_EEENS5_IJSC_NSA_ILi0EEESW_EEEEENS5_IJNS4_10UnderscoreESZ_SZ_EEEEENS4_23SM90_TMA_LOAD_MULTICASTENS4_14ComposedLayoutINS4_7SwizzleILi3ELi4ELi3EEENS4_18smem_ptr_flag_bitsILi16EEENSU_INS5_IJNSA_ILi8EEENSA_ILi64EEEEEENS5_IJS19_SC_EEEEEEEvNS4_8identityES12_S1D_vS1E_EENS_8epilogue10collective6detail29Sm90TmaWarpSpecializedAdapterINS1H_15DefaultEpilogueISJ_SK_SK_NS1G_6thread17LinearCombinationISJ_Li1EffLNS1L_9ScaleType4KindE0ELNS_15FloatRoundStyleE2ESJ_EENS1_15EpilogueDefaultEEEEEvvEEEEvNT_6ParamsE)
        /*0008*/ 	.word	0x000000a8


	//----- nvinfo : EIATTR_FRAME_SIZE
	.align		4
.L_15:
        /*000c*/ 	.byte	0x04, 0x11
        /*000e*/ 	.short	(.L_17 - .L_16)
	.align		4
.L_16:
        /*0010*/ 	.word	index@(_ZN7cutlass13device_kernelINS_4gemm6kernel13GemmUniversalIN4cute5tupleIJiiiiEEENS1_10collective13CollectiveMmaINS1_34MainloopSm90TmaGmmaWarpSpecializedILi5ENS5_IJNS4_1CILi2EEESB_NSA_ILi1EEEEEENS1_35KernelTmaWarpSpecializedCooperativeEEENS5_IJNSA_ILi256EEENSA_ILi128EEESH_EEENS_6half_tENS5_IJlSC_lEEESJ_SK_NS4_8TiledMMAINS4_8MMA_AtomIJNS4_4SM904GMMA26MMA_64x128x16_F32F16F16_SSILNSO_5MajorE0ELSQ_0ELNSO_7ScaleInE1ELSR_1EEEEEENS4_6LayoutINS5_IJSB_SC_SC_EEENS5_IJSC_NSA_ILi0EEESW_EEEEENS5_IJNS4_10UnderscoreESZ_SZ_EEEEENS4_23SM90_TMA_LOAD_MULTICASTENS4_14ComposedLayoutINS4_7SwizzleILi3ELi4ELi3EEENS4_18smem_ptr_flag_bitsILi16EEENSU_INS5_IJNSA_ILi8EEENSA_ILi64EEEEEENS5_IJS19_SC_EEEEEEEvNS4_8identityES12_S1D_vS1E_EENS_8epilogue10collective6detail29Sm90TmaWarpSpecializedAdapterINS1H_15DefaultEpilogueISJ_SK_SK_NS1G_6thread17LinearCombinationISJ_Li1EffLNS1L_9ScaleType4KindE0ELNS_15FloatRoundStyleE2ESJ_EENS1_15EpilogueDefaultEEEEEvvEEEEvNT_6ParamsE)
        /*0014*/ 	.word	0x00000000


	//----- nvinfo : EIATTR_MIN_STACK_SIZE
	.align		4
.L_17:
        /*0018*/ 	.byte	0x04, 0x12
        /*001a*/ 	.short	(.L_19 - .L_18)
	.align		4
.L_18:
        /*001c*/ 	.word	index@(_ZN7cutlass13device_kernelINS_4gemm6kernel13GemmUniversalIN4cute5tupleIJiiiiEEENS1_10collective13CollectiveMmaINS1_34MainloopSm90TmaGmmaWarpSpecializedILi5ENS5_IJNS4_1CILi2EEESB_NSA_ILi1EEEEEENS1_35KernelTmaWarpSpecializedCooperativeEEENS5_IJNSA_ILi256EEENSA_ILi128EEESH_EEENS_6half_tENS5_IJlSC_lEEESJ_SK_NS4_8TiledMMAINS4_8MMA_AtomIJNS4_4SM904GMMA26MMA_64x128x16_F32F16F16_SSILNSO_5MajorE0ELSQ_0ELNSO_7ScaleInE1ELSR_1EEEEEENS4_6LayoutINS5_IJSB_SC_SC_EEENS5_IJSC_NSA_ILi0EEESW_EEEEENS5_IJNS4_10UnderscoreESZ_SZ_EEEEENS4_23SM90_TMA_LOAD_MULTICASTENS4_14ComposedLayoutINS4_7SwizzleILi3ELi4ELi3EEENS4_18smem_ptr_flag_bitsILi16EEENSU_INS5_IJNSA_ILi8EEENSA_ILi64EEEEEENS5_IJS19_SC_EEEEEEEvNS4_8identityES12_S1D_vS1E_EENS_8epilogue10collective6detail29Sm90TmaWarpSpecializedAdapterINS1H_15DefaultEpilogueISJ_SK_SK_NS1G_6thread17LinearCombinationISJ_Li1EffLNS1L_9ScaleType4KindE0ELNS_15FloatRoundStyleE2ESJ_EENS1_15EpilogueDefaultEEEEEvvEEEEvNT_6ParamsE)
        /*0020*/ 	.word	0x00000000
.L_19:


//--------------------- .nv.compat                --------------------------
	.section	.nv.compat,"",@"SHT_CUDA_COMPAT_INFO"
	.align	4
        /*0000*/ 	.byte	0x02, 0x09, 0x01, 0x00, 0x02, 0x02, 0x04, 0x00, 0x02, 0x05, 0x05, 0x00, 0x03, 0x07, 0x01, 0x01
        /*0010*/ 	.byte	0x02, 0x03, 0x01, 0x00, 0x02, 0x06, 0x01, 0x00, 0x04, 0x0b, 0x08, 0x00, 0x00, 0x00, 0x00, 0x00
        /*0020*/ 	.byte	0x00, 0x00, 0x00, 0x00


//--------------------- .nv.info._ZN7cutlass13device_kernelINS_4gemm6kernel13GemmUniversalIN4cute5tupleIJiiiiEEENS1_10collective13CollectiveMmaINS1_34MainloopSm90TmaGmmaWarpSpecializedILi5ENS5_IJNS4_1CILi2EEESB_NSA_ILi1EEEEEENS1_35KernelTmaWarpSpecializedCooperativeEEENS5_IJNSA_ILi256EEENSA_ILi128EEESH_EEENS_6half_tENS5_IJlSC_lEEESJ_SK_NS4_8TiledMMAINS4_8MMA_AtomIJNS4_4SM904GMMA26MMA_64x128x16_F32F16F16_SSILNSO_5MajorE0ELSQ_0ELNSO_7ScaleInE1ELSR_1EEEEEENS4_6LayoutINS5_IJSB_SC_SC_EEENS5_IJSC_NSA_ILi0EEESW_EEEEENS5_IJNS4_10UnderscoreESZ_SZ_EEEEENS4_23SM90_TMA_LOAD_MULTICASTENS4_14ComposedLayoutINS4_7SwizzleILi3ELi4ELi3EEENS4_18smem_ptr_flag_bitsILi16EEENSU_INS5_IJNSA_ILi8EEENSA_ILi64EEEEEENS5_IJS19_SC_EEEEEEEvNS4_8identityES12_S1D_vS1E_EENS_8epilogue10collective6detail29Sm90TmaWarpSpecializedAdapterINS1H_15DefaultEpilogueISJ_SK_SK_NS1G_6thread17LinearCombinationISJ_Li1EffLNS1L_9ScaleType4KindE0ELNS_15FloatRoundStyleE2ESJ_EENS1_15EpilogueDefaultEEEEEvvEEEEvNT_6ParamsE --------------------------
	.section	.nv.info._ZN7cutlass13device_kernelINS_4gemm6kernel13GemmUniversalIN4cute5tupleIJiiiiEEENS1_10collective13CollectiveMmaINS1_34MainloopSm90TmaGmmaWarpSpecializedILi5ENS5_IJNS4_1CILi2EEESB_NSA_ILi1EEEEEENS1_35KernelTmaWarpSpecializedCooperativeEEENS5_IJNSA_ILi256EEENSA_ILi128EEESH_EEENS_6half_tENS5_IJlSC_lEEESJ_SK_NS4_8TiledMMAINS4_8MMA_AtomIJNS4_4SM904GMMA26MMA_64x128x16_F32F16F16_SSILNSO_5MajorE0ELSQ_0ELNSO_7ScaleInE1ELSR_1EEEEEENS4_6LayoutINS5_IJSB_SC_SC_EEENS5_IJSC_NSA_ILi0EEESW_EEEEENS5_IJNS4_10UnderscoreESZ_SZ_EEEEENS4_23SM90_TMA_LOAD_MULTICASTENS4_14ComposedLayoutINS4_7SwizzleILi3ELi4ELi3EEENS4_18smem_ptr_flag_bitsILi16EEENSU_INS5_IJNSA_ILi8EEENSA_ILi64EEEEEENS5_IJS19_SC_EEEEEEEvNS4_8identityES12_S1D_vS1E_EENS_8epilogue10collective6detail29Sm90TmaWarpSpecializedAdapterINS1H_15DefaultEpilogueISJ_SK_SK_NS1G_6thread17LinearCombinationISJ_Li1EffLNS1L_9ScaleType4KindE0ELNS_15FloatRoundStyleE2ESJ_EENS1_15EpilogueDefaultEEEEEvvEEEEvNT_6ParamsE,"",@"SHT_CUDA_INFO"
	.sectionflags	@""
	.align	4


	//----- nvinfo : EIATTR_CUDA_API_VERSION
	.align		4
        /*0000*/ 	.byte	0x04, 0x37
        /*0002*/ 	.short	(.L_21 - .L_20)
.L_20:
        /*0004*/ 	.word	0x00000082


	//----- nvinfo : EIATTR_KPARAM_INFO
	.align		4
.L_21:
        /*0008*/ 	.byte	0x04, 0x17
        /*000a*/ 	.short	(.L_23 - .L_22)
.L_22:
        /*000c*/ 	.word	0x00000000
        /*0010*/ 	.short	0x0000
        /*0012*/ 	.short	0x0070
        /*0014*/ 	.byte	0x00, 0xf0, 0x01, 0x10


	//----- nvinfo : EIATTR_SPARSE_MMA_MASK
	.align		4
.L_23:
        /*0018*/ 	.byte	0x03, 0x50
        /*001a*/ 	.short	0x0000


	//----- nvinfo : EIATTR_MAXREG_COUNT
	.align		4
        /*001c*/ 	.byte	0x03, 0x1b
        /*001e*/ 	.short	0x00a8


	//----- nvinfo : EIATTR_NUM_BARRIERS
	.align		4
        /*0020*/ 	.byte	0x02, 0x4c
        /*0022*/ 	.byte	0x01
	.zero		1


	//----- nvinfo : EIATTR_EXTERNS
	.align		4
        /*0024*/ 	.byte	0x04, 0x0f
        /*0026*/ 	.short	(.L_25 - .L_24)


	//   ....[0]....
	.align		4
.L_24:
        /*0028*/ 	.word	index@(__assertfail)


	//----- nvinfo : EIATTR_MERCURY_ISA_VERSION
	.align		4
.L_25:
        /*002c*/ 	.byte	0x03, 0x5f
        /*002e*/ 	.short	0x0101


	//----- nvinfo : EIATTR_INT_WARP_WIDE_INSTR_OFFSETS
	.align		4
        /*0030*/ 	.byte	0x04, 0x31
        /*0032*/ 	.short	(.L_27 - .L_26)


	//   ....[0]....
.L_26:
        /*0034*/ 	.word	0x000004a0


	//   ....[1]....
        /*0038*/ 	.word	0x000004d0


	//   ....[2]....
        /*003c*/ 	.word	0x00000690


	//----- nvinfo : EIATTR_COOP_GROUP_MASK_REGIDS
	.align		4
.L_27:
        /*0040*/ 	.byte	0x04, 0x29
        /*0042*/ 	.short	(.L_29 - .L_28)


	//   ....[0]....
.L_28:
        /*0044*/ 	.word	0xffffffff


	//   ....[1]....
        /*0048*/ 	.word	0xffffffff


	//   ....[2]....
        /*004c*/ 	.word	0xffffffff


	//   ....[3]....
        /*0050*/ 	.word	0xffffffff


	//   ....[4]....
        /*0054*/ 	.word	0xffffffff


	//   ....[5]....
        /*0058*/ 	.word	0xffffffff


	//----- nvinfo : EIATTR_COOP_GROUP_INSTR_OFFSETS
	.align		4
.L_29:
        /*005c*/ 	.byte	0x04, 0x28
        /*005e*/ 	.short	(.L_31 - .L_30)


	//   ....[0]....
.L_30:
        /*0060*/ 	.word	0x00000060


	//   ....[1]....
        /*0064*/ 	.word	0x00000070


	//   ....[2]....
        /*0068*/ 	.word	0x00000130


	//   ....[3]....
        /*006c*/ 	.word	0x000002f0


	//   ....[4]....
        /*0070*/ 	.word	0x00000810


	//   ....[5]....
        /*0074*/ 	.word	0x00001260


	//----- nvinfo : EIATTR_REG_RECONFIG
	.align		4
.L_31:
        /*0078*/ 	.byte	0x01, 0x54
	.zero		2


	//----- nvinfo : EIATTR_SYSCALL_OFFSETS
	.align		4
        /*007c*/ 	.byte	0x04, 0x46
        /*007e*/ 	.short	(.L_33 - .L_32)


	//   ....[0]....
.L_32:
        /*0080*/ 	.word	0x00001420


	//----- nvinfo : EIATTR_MBARRIER_INSTR_OFFSETS
	.align		4
.L_33:
        /*0084*/ 	.byte	0x04, 0x39
        /*0086*/ 	.short	(.L_35 - .L_34)


	//   ....[0]....
.L_34:
        /*0088*/ 	.word	0x00000230
        /*008c*/ 	.word	0x000000ff
        /*0090*/ 	.word	0x00000000
        /*0094*/ 	.short	0x0100
        /*0096*/ 	.byte	0x08
	.zero		1


	//   ....[1]....
        /*0098*/ 	.word	0x00000240
        /*009c*/ 	.word	0x000000ff
        /*00a0*/ 	.word	0x00000028
        /*00a4*/ 	.short	0x0100
        /*00a6*/ 	.byte	0x08
	.zero		1


	//   ....[2]....
        /*00a8*/ 	.word	0x00000250
        /*00ac*/ 	.word	0x000000ff
        /*00b0*/ 	.word	0x00000008
        /*00b4*/ 	.short	0x0100
        /*00b6*/ 	.byte	0x08
	.zero		1


	//   ....[3]....
        /*00b8*/ 	.word	0x00000260
        /*00bc*/ 	.word	0x000000ff
        /*00c0*/ 	.word	0x00000030
        /*00c4*/ 	.short	0x0100
        /*00c6*/ 	.byte	0x08
	.zero		1


	//   ....[4]....
        /*00c8*/ 	.word	0x00000270
        /*00cc*/ 	.word	0x000000ff
        /*00d0*/ 	.word	0x00000010
        /*00d4*/ 	.short	0x0100
        /*00d6*/ 	.byte	0x08
	.zero		1


	//   ....[5]....
        /*00d8*/ 	.word	0x00000280
        /*00dc*/ 	.word	0x000000ff
        /*00e0*/ 	.word	0x00000038
        /*00e4*/ 	.short	0x0100
        /*00e6*/ 	.byte	0x08
	.zero		1


	//   ....[6]....
        /*00e8*/ 	.word	0x00000290
        /*00ec*/ 	.word	0x000000ff
        /*00f0*/ 	.word	0x00000018
        /*00f4*/ 	.short	0x0100
        /*00f6*/ 	.byte	0x08
	.zero		1


	//   ....[7]....
        /*00f8*/ 	.word	0x000002a0
        /*00fc*/ 	.word	0x000000ff
        /*0100*/ 	.word	0x00000040
        /*0104*/ 	.short	0x0100
        /*0106*/ 	.byte	0x08
	.zero		1


	//   ....[8]....
        /*0108*/ 	.word	0x000002b0
        /*010c*/ 	.word	0x000000ff
        /*0110*/ 	.word	0x00000020
        /*0114*/ 	.short	0x0100
        /*0116*/ 	.byte	0x08
	.zero		1


	//   ....[9]....
        /*0118*/ 	.word	0x000002c0
        /*011c*/ 	.word	0x000000ff
        /*0120*/ 	.word	0x00000048
        /*0124*/ 	.short	0x0100
        /*0126*/ 	.byte	0x08
	.zero		1


	//   ....[10]....
        /*0128*/ 	.word	0x00000710
        /*012c*/ 	.word	0x000000ff
        /*0130*/ 	.word	0x00000060
        /*0134*/ 	.short	0x0100
        /*0136*/ 	.byte	0x06
	.zero		1


	//   ....[11]....
        /*0138*/ 	.word	0x000007a0
        /*013c*/ 	.word	0x000000ff
        /*0140*/ 	.word	0x00000068
        /*0144*/ 	.short	0x0100
        /*0146*/ 	.byte	0x06
	.zero		1


	//   ....[12]....
        /*0148*/ 	.word	0x000014e0
        /*014c*/ 	.word	0x00000003
        /*0150*/ 	.word	0x00000000
        /*0154*/ 	.short	0x010a
        /*0156*/ 	.byte	0x3f
	.zero		1


	//   ....[13]....
        /*0158*/ 	.word	0x00001520
        /*015c*/ 	.word	0x00000003
        /*0160*/ 	.word	0x00000000
        /*0164*/ 	.short	0x010a
        /*0166*/ 	.byte	0x3f
	.zero		1


	//   ....[14]....
        /*0168*/ 	.word	0x00001d40
        /*016c*/ 	.word	0x00000005
        /*0170*/ 	.word	0x00000000
        /*0174*/ 	.short	0x010a
        /*0176*/ 	.byte	0x3f
	.zero		1


	//   ....[15]....
        /*0178*/ 	.word	0x00001d80
        /*017c*/ 	.word	0x00000005
        /*0180*/ 	.word	0x00000000
        /*0184*/ 	.short	0x010a
        /*0186*/ 	.byte	0x3f
	.zero		1


	//   ....[16]....
        /*0188*/ 	.word	0x00002420
        /*018c*/ 	.word	0x00000005
        /*0190*/ 	.word	0x00000000
        /*0194*/ 	.short	0x0101
        /*0196*/ 	.byte	0x3f
	.zero		1


	//   ....[17]....
        /*0198*/ 	.word	0x00002640
        /*019c*/ 	.word	0x00000003
        /*01a0*/ 	.word	0x00000000
        /*01a4*/ 	.short	0x0101
        /*01a6*/ 	.byte	0x3f
	.zero		1


	//   ....[18]....
        /*01a8*/ 	.word	0x0000bf30
        /*01ac*/ 	.word	0x0000000e
        /*01b0*/ 	.word	0x00000028
        /*01b4*/ 	.short	0x010a
        /*01b6*/ 	.byte	0x3f
	.zero		1


	//   ....[19]....
        /*01b8*/ 	.word	0x0000c3a0
        /*01bc*/ 	.word	0x00000006
        /*01c0*/ 	.word	0x00000068
        /*01c4*/ 	.short	0x0101
        /*01c6*/ 	.byte	0x3f
	.zero		1


	//   ....[20]....
        /*01c8*/ 	.word	0x0000cad0
        /*01cc*/ 	.word	0x00000007
        /*01d0*/ 	.word	0x00000000
        /*01d4*/ 	.short	0x010a
        /*01d6*/ 	.byte	0x3f
	.zero		1


	//   ....[21]....
        /*01d8*/ 	.word	0x0000cb50
        /*01dc*/ 	.word	0x00000009
        /*01e0*/ 	.word	0x00000000
        /*01e4*/ 	.short	0x010a
        /*01e6*/ 	.byte	0x3f
	.zero		1


	//   ....[22]....
        /*01e8*/ 	.word	0x0000cbe0
        /*01ec*/ 	.word	0x00000006
        /*01f0*/ 	.word	0x00000000
        /*01f4*/ 	.short	0x010a
        /*01f6*/ 	.byte	0x3f
	.zero		1


	//   ....[23]....
        /*01f8*/ 	.word	0x0000cc70
        /*01fc*/ 	.word	0x00000009
        /*0200*/ 	.word	0x00000000
        /*0204*/ 	.short	0x010a
        /*0206*/ 	.byte	0x3f
	.zero		1


	//   ....[24]....
        /*0208*/ 	.word	0x0000cd00
        /*020c*/ 	.word	0x00000003
        /*0210*/ 	.word	0x00000000
        /*0214*/ 	.short	0x010a
        /*0216*/ 	.byte	0x3f
	.zero		1


	//   ....[25]....
        /*0218*/ 	.word	0x0000cd60
        /*021c*/ 	.word	0x00000003
        /*0220*/ 	.word	0x00000000
        /*0224*/ 	.short	0x010a
        /*0226*/ 	.byte	0x3f
	.zero		1


	//   ....[26]....
        /*0228*/ 	.word	0x0000cdb0
        /*022c*/ 	.word	0x00000005
        /*0230*/ 	.word	0x00000000
        /*0234*/ 	.short	0x010a
        /*0236*/ 	.byte	0x3f
	.zero		1


	//   ....[27]....
        /*0238*/ 	.word	0x0000ce80
        /*023c*/ 	.word	0x0000000e
        /*0240*/ 	.word	0x00000028
        /*0244*/ 	.short	0x010a
        /*0246*/ 	.byte	0x3f
	.zero		1


	//   ....[28]....
        /*0248*/ 	.word	0x0000cf50
        /*024c*/ 	.word	0x00000007
        /*0250*/ 	.word	0x00000000
        /*0254*/ 	.short	0x010a
        /*0256*/ 	.byte	0x3f
	.zero		1


	//   ....[29]....
        /*0258*/ 	.word	0x0000cfa0
        /*025c*/ 	.word	0x00000009
        /*0260*/ 	.word	0x00000000
        /*0264*/ 	.short	0x010a
        /*0266*/ 	.byte	0x3f
	.zero		1


	//   ....[30]....
        /*0268*/ 	.word	0x0000cff0
        /*026c*/ 	.word	0x00000006
        /*0270*/ 	.word	0x00000000
        /*0274*/ 	.short	0x010a
        /*0276*/ 	.byte	0x3f
	.zero		1


	//   ....[31]....
        /*0278*/ 	.word	0x0000d040
        /*027c*/ 	.word	0x00000009
        /*0280*/ 	.word	0x00000000
        /*0284*/ 	.short	0x010a
        /*0286*/ 	.byte	0x3f
	.zero		1


	//----- nvinfo : EIATTR_NUM_MBARRIERS
	.align		4
.L_35:
        /*0288*/ 	.byte	0x03, 0x38
        /*028a*/ 	.short	0x000c


	//----- nvinfo : EIATTR_EXIT_INSTR_OFFSETS
	.align		4
        /*028c*/ 	.byte	0x04, 0x1c
        /*028e*/ 	.short	(.L_37 - .L_36)


	//   ....[0]....
.L_36:
        /*0290*/ 	.word	0x00000970


	//   ....[1]....
        /*0294*/ 	.word	0x00001190


	//   ....[2]....
        /*0298*/ 	.word	0x0000b570


	//   ....[3]....
        /*029c*/ 	.word	0x0000bad0


	//   ....[4]....
        /*02a0*/ 	.word	0x0000cd50


	//----- nvinfo : EIATTR_MAX_THREADS
	.align		4
.L_37:
        /*02a4*/ 	.byte	0x04, 0x05
        /*02a6*/ 	.short	(.L_39 - .L_38)
.L_38:
        /*02a8*/ 	.word	0x00000180
        /*02ac*/ 	.word	0x00000001
        /*02b0*/ 	.word	0x00000001


	//----- nvinfo : EIATTR_CRS_STACK_SIZE
	.align		4
.L_39:
        /*02b4*/ 	.byte	0x04, 0x1e
        /*02b6*/ 	.short	(.L_41 - .L_40)
.L_40:
        /*02b8*/ 	.word	0x00000000


	//----- nvinfo : EIATTR_CBANK_PARAM_SIZE
	.align		4
.L_41:
        /*02bc*/ 	.byte	0x03, 0x19
        /*02be*/ 	.short	0x0470


	//----- nvinfo : EIATTR_PARAM_CBANK
	.align		4
        /*02c0*/ 	.byte	0x04, 0x0a
        /*02c2*/ 	.short	(.L_43 - .L_42)
	.align		4
.L_42:
        /*02c4*/ 	.word	index@(.nv.constant0._ZN7cutlass13device_kernelINS_4gemm6kernel13GemmUniversalIN4cute5tupleIJiiiiEEENS1_10collective13CollectiveMmaINS1_34MainloopSm90TmaGmmaWarpSpecializedILi5ENS5_IJNS4_1CILi2EEESB_NSA_ILi1EEEEEENS1_35KernelTmaWarpSpecializedCooperativeEEENS5_IJNSA_ILi256EEENSA_ILi128EEESH_EEENS_6half_tENS5_IJlSC_lEEESJ_SK_NS4_8TiledMMAINS4_8MMA_AtomIJNS4_4SM904GMMA26MMA_64x128x16_F32F16F16_SSILNSO_5MajorE0ELSQ_0ELNSO_7ScaleInE1ELSR_1EEEEEENS4_6LayoutINS5_IJSB_SC_SC_EEENS5_IJSC_NSA_ILi0EEESW_EEEEENS5_IJNS4_10UnderscoreESZ_SZ_EEEEENS4_23SM90_TMA_LOAD_MULTICASTENS4_14ComposedLayoutINS4_7SwizzleILi3ELi4ELi3EEENS4_18smem_ptr_flag_bitsILi16EEENSU_INS5_IJNSA_ILi8EEENSA_ILi64EEEEEENS5_IJS19_SC_EEEEEEEvNS4_8identityES12_S1D_vS1E_EENS_8epilogue10collective6detail29Sm90TmaWarpSpecializedAdapterINS1H_15DefaultEpilogueISJ_SK_SK_NS1G_6thread17LinearCombinationISJ_Li1EffLNS1L_9ScaleType4KindE0ELNS_15FloatRoundStyleE2ESJ_EENS1_15EpilogueDefaultEEEEEvvEEEEvNT_6ParamsE)
        /*02c8*/ 	.short	0x0210
        /*02ca*/ 	.short	0x0470


	//----- nvinfo : EIATTR_SW_WAR
	.align		4
.L_43:
        /*02cc*/ 	.byte	0x04, 0x36
        /*02ce*/ 	.short	(.L_45 - .L_44)
.L_44:
        /*02d0*/ 	.word	0x00000008
.L_45:


//--------------------- .nv.callgraph             --------------------------
	.section	.nv.callgraph,"",@"SHT_CUDA_CALLGRAPH"
	.align	4
	.sectionentsize	8
	.align		4
        /*0000*/ 	.word	0x00000000
	.align		4
        /*0004*/ 	.word	0xffffffff
	.align		4
        /*0008*/ 	.word	index@(_ZN7cutlass13device_kernelINS_4gemm6kernel13GemmUniversalIN4cute5tupleIJiiiiEEENS1_10collective13CollectiveMmaINS1_34MainloopSm90TmaGmmaWarpSpecializedILi5ENS5_IJNS4_1CILi2EEESB_NSA_ILi1EEEEEENS1_35KernelTmaWarpSpecializedCooperativeEEENS5_IJNSA_ILi256EEENSA_ILi128EEESH_EEENS_6half_tENS5_IJlSC_lEEESJ_SK_NS4_8TiledMMAINS4_8MMA_AtomIJNS4_4SM904GMMA26MMA_64x128x16_F32F16F16_SSILNSO_5MajorE0ELSQ_0ELNSO_7ScaleInE1ELSR_1EEEEEENS4_6LayoutINS5_IJSB_SC_SC_EEENS5_IJSC_NSA_ILi0EEESW_EEEEENS5_IJNS4_10UnderscoreESZ_SZ_EEEEENS4_23SM90_TMA_LOAD_MULTICASTENS4_14ComposedLayoutINS4_7SwizzleILi3ELi4ELi3EEENS4_18smem_ptr_flag_bitsILi16EEENSU_INS5_IJNSA_ILi8EEENSA_ILi64EEEEEENS5_IJS19_SC_EEEEEEEvNS4_8identityES12_S1D_vS1E_EENS_8epilogue10collective6detail29Sm90TmaWarpSpecializedAdapterINS1H_15DefaultEpilogueISJ_SK_SK_NS1G_6thread17LinearCombinationISJ_Li1EffLNS1L_9ScaleType4KindE0ELNS_15FloatRoundStyleE2ESJ_EENS1_15EpilogueDefaultEEEEEvvEEEEvNT_6ParamsE)
	.align		4
        /*000c*/ 	.word	index@(__assertfail)
	.align		4
        /*0010*/ 	.word	0x00000000
	.align		4
        /*0014*/ 	.word	0xfffffffe
	.align		4
        /*0018*/ 	.word	0x00000000
	.align		4
        /*001c*/ 	.word	0xfffffffd
	.align		4
        /*0020*/ 	.word	0x00000000
	.align		4
        /*0024*/ 	.word	0xfffffffc


//--------------------- .nv.constant4             --------------------------
	.section	.nv.constant4,"a",@progbits
	.align	8
	.align		8
.nv.constant4:
        /*0000*/ 	.dword	__assertfail
	.align		8
        /*0008*/ 	.dword	__unnamed_1
	.align		8
        /*0010*/ 	.dword	_ZN39_INTERNAL_aac5f32b_4_k_cu_cd0bc52a_41644cuda3std3__45__cpo5beginE
	.align		8
        /*0018*/ 	.dword	_ZN39_INTERNAL_aac5f32b_4_k_cu_cd0bc52a_41644cuda3std3__45__cpo3endE
	.align		8
        /*0020*/ 	.dword	_ZN39_INTERNAL_aac5f32b_4_k_cu_cd0bc52a_41644cuda3std3__45__cpo6cbeginE
	.align		8
        /*0028*/ 	.dword	_ZN39_INTERNAL_aac5f32b_4_k_cu_cd0bc52a_41644cuda3std3__45__cpo4cendE
	.align		8
        /*0030*/ 	.dword	_ZN39_INTERNAL_aac5f32b_4_k_cu_cd0bc52a_41644cuda3std3__441_GLOBAL__N__aac5f32b_4_k_cu_cd0bc52a_41646ignoreE
	.align		8
        /*0038*/ 	.dword	_ZN39_INTERNAL_aac5f32b_4_k_cu_cd0bc52a_41644cuda3std3__419piecewise_constructE
	.align		8
        /*0040*/ 	.dword	_ZN39_INTERNAL_aac5f32b_4_k_cu_cd0bc52a_41644cuda3std3__48in_placeE
	.align		8
        /*0048*/ 	.dword	_ZN39_INTERNAL_aac5f32b_4_k_cu_cd0bc52a_41644cuda3std6ranges3__45__cpo4swapE
	.align		8
        /*0050*/ 	.dword	_ZN39_INTERNAL_aac5f32b_4_k_cu_cd0bc52a_41644cuda3std6ranges3__45__cpo9iter_moveE
	.align		8
        /*0058*/ 	.dword	_ZN39_INTERNAL_aac5f32b_4_k_cu_cd0bc52a_41644cute7productE
	.align		8
        /*0060*/ 	.dword	_ZN39_INTERNAL_aac5f32b_4_k_cu_cd0bc52a_41644cute1_E
	.align		8
        /*0068*/ 	.dword	$str$22
	.align		8
        /*0070*/ 	.dword	$str$23


//--------------------- .text._ZN7cutlass13device_kernelINS_4gemm6kernel13GemmUniversalIN4cute5tupleIJiiiiEEENS1_10collective13CollectiveMmaINS1_34MainloopSm90TmaGmmaWarpSpecializedILi5ENS5_IJNS4_1CILi2EEESB_NSA_ILi1EEEEEENS1_35KernelTmaWarpSpecializedCooperativeEEENS5_IJNSA_ILi256EEENSA_ILi128EEESH_EEENS_6half_tENS5_IJlSC_lEEESJ_SK_NS4_8TiledMMAINS4_8MMA_AtomIJNS4_4SM904GMMA26MMA_64x128x16_F32F16F16_SSILNSO_5MajorE0ELSQ_0ELNSO_7ScaleInE1ELSR_1EEEEEENS4_6LayoutINS5_IJSB_SC_SC_EEENS5_IJSC_NSA_ILi0EEESW_EEEEENS5_IJNS4_10UnderscoreESZ_SZ_EEEEENS4_23SM90_TMA_LOAD_MULTICASTENS4_14ComposedLayoutINS4_7SwizzleILi3ELi4ELi3EEENS4_18smem_ptr_flag_bitsILi16EEENSU_INS5_IJNSA_ILi8EEENSA_ILi64EEEEEENS5_IJS19_SC_EEEEEEEvNS4_8identityES12_S1D_vS1E_EENS_8epilogue10collective6detail29Sm90TmaWarpSpecializedAdapterINS1H_15DefaultEpilogueISJ_SK_SK_NS1G_6thread17LinearCombinationISJ_Li1EffLNS1L_9ScaleType4KindE0ELNS_15FloatRoundStyleE2ESJ_EENS1_15EpilogueDefaultEEEEEvvEEEEvNT_6ParamsE --------------------------
	.section	.text._ZN7cutlass13device_kernelINS_4gemm6kernel13GemmUniversalIN4cute5tupleIJiiiiEEENS1_10collective13CollectiveMmaINS1_34MainloopSm90TmaGmmaWarpSpecializedILi5ENS5_IJNS4_1CILi2EEESB_NSA_ILi1EEEEEENS1_35KernelTmaWarpSpecializedCooperativeEEENS5_IJNSA_ILi256EEENSA_ILi128EEESH_EEENS_6half_tENS5_IJlSC_lEEESJ_SK_NS4_8TiledMMAINS4_8MMA_AtomIJNS4_4SM904GMMA26MMA_64x128x16_F32F16F16_SSILNSO_5MajorE0ELSQ_0ELNSO_7ScaleInE1ELSR_1EEEEEENS4_6LayoutINS5_IJSB_SC_SC_EEENS5_IJSC_NSA_ILi0EEESW_EEEEENS5_IJNS4_10UnderscoreESZ_SZ_EEEEENS4_23SM90_TMA_LOAD_MULTICASTENS4_14ComposedLayoutINS4_7SwizzleILi3ELi4ELi3EEENS4_18smem_ptr_flag_bitsILi16EEENSU_INS5_IJNSA_ILi8EEENSA_ILi64EEEEEENS5_IJS19_SC_EEEEEEEvNS4_8identityES12_S1D_vS1E_EENS_8epilogue10collective6detail29Sm90TmaWarpSpecializedAdapterINS1H_15DefaultEpilogueISJ_SK_SK_NS1G_6thread17LinearCombinationISJ_Li1EffLNS1L_9ScaleType4KindE0ELNS_15FloatRoundStyleE2ESJ_EENS1_15EpilogueDefaultEEEEEvvEEEEvNT_6ParamsE,"ax",@progbits
	.align	128
.text._ZN7cutlass13device_kernelINS_4gemm6kernel13GemmUniversalIN4cute5tupleIJiiiiEEENS1_10collective13CollectiveMmaINS1_34MainloopSm90TmaGmmaWarpSpecializedILi5ENS5_IJNS4_1CILi2EEESB_NSA_ILi1EEEEEENS1_35KernelTmaWarpSpecializedCooperativeEEENS5_IJNSA_ILi256EEENSA_ILi128EEESH_EEENS_6half_tENS5_IJlSC_lEEESJ_SK_NS4_8TiledMMAINS4_8MMA_AtomIJNS4_4SM904GMMA26MMA_64x128x16_F32F16F16_SSILNSO_5MajorE0ELSQ_0ELNSO_7ScaleInE1ELSR_1EEEEEENS4_6LayoutINS5_IJSB_SC_SC_EEENS5_IJSC_NSA_ILi0EEESW_EEEEENS5_IJNS4_10UnderscoreESZ_SZ_EEEEENS4_23SM90_TMA_LOAD_MULTICASTENS4_14ComposedLayoutINS4_7SwizzleILi3ELi4ELi3EEENS4_18smem_ptr_flag_bitsILi16EEENSU_INS5_IJNSA_ILi8EEENSA_ILi64EEEEEENS5_IJS19_SC_EEEEEEEvNS4_8identityES12_S1D_vS1E_EENS_8epilogue10collective6detail29Sm90TmaWarpSpecializedAdapterINS1H_15DefaultEpilogueISJ_SK_SK_NS1G_6thread17LinearCombinationISJ_Li1EffLNS1L_9ScaleType4KindE0ELNS_15FloatRoundStyleE2ESJ_EENS1_15EpilogueDefaultEEEEEvvEEEEvNT_6ParamsE:
        .type           _ZN7cutlass13device_kernelINS_4gemm6kernel13GemmUniversalIN4cute5tupleIJiiiiEEENS1_10collective13CollectiveMmaINS1_34MainloopSm90TmaGmmaWarpSpecializedILi5ENS5_IJNS4_1CILi2EEESB_NSA_ILi1EEEEEENS1_35KernelTmaWarpSpecializedCooperativeEEENS5_IJNSA_ILi256EEENSA_ILi128EEESH_EEENS_6half_tENS5_IJlSC_lEEESJ_SK_NS4_8TiledMMAINS4_8MMA_AtomIJNS4_4SM904GMMA26MMA_64x128x16_F32F16F16_SSILNSO_5MajorE0ELSQ_0ELNSO_7ScaleInE1ELSR_1EEEEEENS4_6LayoutINS5_IJSB_SC_SC_EEENS5_IJSC_NSA_ILi0EEESW_EEEEENS5_IJNS4_10UnderscoreESZ_SZ_EEEEENS4_23SM90_TMA_LOAD_MULTICASTENS4_14ComposedLayoutINS4_7SwizzleILi3ELi4ELi3EEENS4_18smem_ptr_flag_bitsILi16EEENSU_INS5_IJNSA_ILi8EEENSA_ILi64EEEEEENS5_IJS19_SC_EEEEEEEvNS4_8identityES12_S1D_vS1E_EENS_8epilogue10collective6detail29Sm90TmaWarpSpecializedAdapterINS1H_15DefaultEpilogueISJ_SK_SK_NS1G_6thread17LinearCombinationISJ_Li1EffLNS1L_9ScaleType4KindE0ELNS_15FloatRoundStyleE2ESJ_EENS1_15EpilogueDefaultEEEEEvvEEEEvNT_6ParamsE,@function
        .size           _ZN7cutlass13device_kernelINS_4gemm6kernel13GemmUniversalIN4cute5tupleIJiiiiEEENS1_10collective13CollectiveMmaINS1_34MainloopSm90TmaGmmaWarpSpecializedILi5ENS5_IJNS4_1CILi2EEESB_NSA_ILi1EEEEEENS1_35KernelTmaWarpSpecializedCooperativeEEENS5_IJNSA_ILi256EEENSA_ILi128EEESH_EEENS_6half_tENS5_IJlSC_lEEESJ_SK_NS4_8TiledMMAINS4_8MMA_AtomIJNS4_4SM904GMMA26MMA_64x128x16_F32F16F16_SSILNSO_5MajorE0ELSQ_0ELNSO_7ScaleInE1ELSR_1EEEEEENS4_6LayoutINS5_IJSB_SC_SC_EEENS5_IJSC_NSA_ILi0EEESW_EEEEENS5_IJNS4_10UnderscoreESZ_SZ_EEEEENS4_23SM90_TMA_LOAD_MULTICASTENS4_14ComposedLayoutINS4_7SwizzleILi3ELi4ELi3EEENS4_18smem_ptr_flag_bitsILi16EEENSU_INS5_IJNSA_ILi8EEENSA_ILi64EEEEEENS5_IJS19_SC_EEEEEEEvNS4_8identityES12_S1D_vS1E_EENS_8epilogue10collective6detail29Sm90TmaWarpSpecializedAdapterINS1H_15DefaultEpilogueISJ_SK_SK_NS1G_6thread17LinearCombinationISJ_Li1EffLNS1L_9ScaleType4KindE0ELNS_15FloatRoundStyleE2ESJ_EENS1_15EpilogueDefaultEEEEEvvEEEEvNT_6ParamsE,(.L_x_327 - _ZN7cutlass13device_kernelINS_4gemm6kernel13GemmUniversalIN4cute5tupleIJiiiiEEENS1_10collective13CollectiveMmaINS1_34MainloopSm90TmaGmmaWarpSpecializedILi5ENS5_IJNS4_1CILi2EEESB_NSA_ILi1EEEEEENS1_35KernelTmaWarpSpecializedCooperativeEEENS5_IJNSA_ILi256EEENSA_ILi128EEESH_EEENS_6half_tENS5_IJlSC_lEEESJ_SK_NS4_8TiledMMAINS4_8MMA_AtomIJNS4_4SM904GMMA26MMA_64x128x16_F32F16F16_SSILNSO_5MajorE0ELSQ_0ELNSO_7ScaleInE1ELSR_1EEEEEENS4_6LayoutINS5_IJSB_SC_SC_EEENS5_IJSC_NSA_ILi0EEESW_EEEEENS5_IJNS4_10UnderscoreESZ_SZ_EEEEENS4_23SM90_TMA_LOAD_MULTICASTENS4_14ComposedLayoutINS4_7SwizzleILi3ELi4ELi3EEENS4_18smem_ptr_flag_bitsILi16EEENSU_INS5_IJNSA_ILi8EEENSA_ILi64EEEEEENS5_IJS19_SC_EEEEEEEvNS4_8identityES12_S1D_vS1E_EENS_8epilogue10collective6detail29Sm90TmaWarpSpecializedAdapterINS1H_15DefaultEpilogueISJ_SK_SK_NS1G_6thread17LinearCombinationISJ_Li1EffLNS1L_9ScaleType4KindE0ELNS_15FloatRoundStyleE2ESJ_EENS1_15EpilogueDefaultEEEEEvvEEEEvNT_6ParamsE)
        .other          _ZN7cutlass13device_kernelINS_4gemm6kernel13GemmUniversalIN4cute5tupleIJiiiiEEENS1_10collective13CollectiveMmaINS1_34MainloopSm90TmaGmmaWarpSpecializedILi5ENS5_IJNS4_1CILi2EEESB_NSA_ILi1EEEEEENS1_35KernelTmaWarpSpecializedCooperativeEEENS5_IJNSA_ILi256EEENSA_ILi128EEESH_EEENS_6half_tENS5_IJlSC_lEEESJ_SK_NS4_8TiledMMAINS4_8MMA_AtomIJNS4_4SM904GMMA26MMA_64x128x16_F32F16F16_SSILNSO_5MajorE0ELSQ_0ELNSO_7ScaleInE1ELSR_1EEEEEENS4_6LayoutINS5_IJSB_SC_SC_EEENS5_IJSC_NSA_ILi0EEESW_EEEEENS5_IJNS4_10UnderscoreESZ_SZ_EEEEENS4_23SM90_TMA_LOAD_MULTICASTENS4_14ComposedLayoutINS4_7SwizzleILi3ELi4ELi3EEENS4_18smem_ptr_flag_bitsILi16EEENSU_INS5_IJNSA_ILi8EEENSA_ILi64EEEEEENS5_IJS19_SC_EEEEEEEvNS4_8identityES12_S1D_vS1E_EENS_8epilogue10collective6detail29Sm90TmaWarpSpecializedAdapterINS1H_15DefaultEpilogueISJ_SK_SK_NS1G_6thread17LinearCombinationISJ_Li1EffLNS1L_9ScaleType4KindE0ELNS_15FloatRoundStyleE2ESJ_EENS1_15EpilogueDefaultEEEEEvvEEEEvNT_6ParamsE,@"STO_CUDA_ENTRY STV_DEFAULT"
_ZN7cutlass13device_kernelINS_4gemm6kernel13GemmUniversalIN4cute5tupleIJiiiiEEENS1_10collective13CollectiveMmaINS1_34MainloopSm90TmaGmmaWarpSpecializedILi5ENS5_IJNS4_1CILi2EEESB_NSA_ILi1EEEEEENS1_35KernelTmaWarpSpecializedCooperativeEEENS5_IJNSA_ILi256EEENSA_ILi128EEESH_EEENS_6half_tENS5_IJlSC_lEEESJ_SK_NS4_8TiledMMAINS4_8MMA_AtomIJNS4_4SM904GMMA26MMA_64x128x16_F32F16F16_SSILNSO_5MajorE0ELSQ_0ELNSO_7ScaleInE1ELSR_1EEEEEENS4_6LayoutINS5_IJSB_SC_SC_EEENS5_IJSC_NSA_ILi0EEESW_EEEEENS5_IJNS4_10UnderscoreESZ_SZ_EEEEENS4_23SM90_TMA_LOAD_MULTICASTENS4_14ComposedLayoutINS4_7SwizzleILi3ELi4ELi3EEENS4_18smem_ptr_flag_bitsILi16EEENSU_INS5_IJNSA_ILi8EEENSA_ILi64EEEEEENS5_IJS19_SC_EEEEEEEvNS4_8identityES12_S1D_vS1E_EENS_8epilogue10collective6detail29Sm90TmaWarpSpecializedAdapterINS1H_15DefaultEpilogueISJ_SK_SK_NS1G_6thread17LinearCombinationISJ_Li1EffLNS1L_9ScaleType4KindE0ELNS_15FloatRoundStyleE2ESJ_EENS1_15EpilogueDefaultEEEEEvvEEEEvNT_6ParamsE:
[----:B------:R-:W0:Y:S01]  /*0000*/  LDC R1, c[0x0][0x28] ;  /* 0x00000a00ff017b82 */ /* 0x000e220000000800 */
[----:B------:R-:W1:Y:S01]  /*0010*/  S2R R18, SR_TID.X ;  /* 0x0000000000127919 */ /* 0x000e620000002100 */
[----:B------:R-:W-:Y:S01]  /*0020*/  ELECT P0, URZ, PT ;  /* 0x00000000003f782f */ /* 0x000fe20003800000 */
[----:B------:R-:W-:Y:S01]  /*0030*/  BSSY B0, `(.L_x_0) ;  /* 0x000000f000007945 */ /* 0x000fe20003800000 */
[--C-:B-1----:R-:W-:Y:S02]  /*0040*/  SHF.R.U32.HI R0, RZ, 0x5, R18.reuse ;  /* 0x00000005ff007819 */ /* 0x102fe40000011612 */
[----:B------:R-:W-:-:S03]  /*0050*/  SHF.R.U32.HI R3, RZ, 0x7, R18 ;  /* 0x00000007ff037819 */ /* 0x000fc60000011612 */
[----:B------:R-:W1:Y:S04]  /*0060*/  SHFL.IDX PT, R2, R0, RZ, 0x1f ;  /* 0x00001fff00027589 */ /* 0x000e6800000e0000 */
[----:B------:R2:W3:Y:S01]  /*0070*/  SHFL.IDX PT, R5, R3, RZ, 0x1f ;  /* 0x00001fff03057589 */ /* 0x0004e200000e0000 */
[----:B-1----:R-:W-:-:S13]  /*0080*/  ISETP.NE.OR P0, PT, R2, RZ, !P0 ;  /* 0x000000ff0200720c */ /* 0x002fda0004705670 */
[----:B0-23--:R-:W-:Y:S05]  /*0090*/  @P0 BRA `(.L_x_1) ;  /* 0x0000000000200947 */ /* 0x00dfea0003800000 */
[----:B------:R-:W-:Y:S02]  /*00a0*/  ULDC.64 UR4, c[0x0][0x198] ;  /* 0x0000660000047ab9 */ /* 0x000fe40000000a00 */
[----:B------:R-:W-:Y:S02]  /*00b0*/  UIADD3 UR6, UP0, UR4, 0xf0, URZ ;  /* 0x000000f004067890 */ /* 0x000fe4000ff1e03f */
[----:B------:R-:W-:Y:S02]  /*00c0*/  UIADD3 UR4, UP1, UR4, 0x1f0, URZ ;  /* 0x000001f004047890 */ /* 0x000fe4000ff3e03f */
[----:B------:R-:W-:Y:S02]  /*00d0*/  UIADD3.X UR7, URZ, UR5, URZ, UP0, !UPT ;  /* 0x000000053f077290 */ /* 0x000fe400087fe43f */
[----:B------:R-:W-:-:S07]  /*00e0*/  UIADD3.X UR5, URZ, UR5, URZ, UP1, !UPT ;  /* 0x000000053f057290 */ /* 0x000fce0008ffe43f */
[----:B------:R0:W-:Y:S02]  /*00f0*/  UTMACCTL.PF [UR6] ;  /* 0x00000000060079b9 */ /* 0x0001e40008040000 */
[----:B------:R0:W-:Y:S02]  /*0100*/  UTMACCTL.PF [UR4] ;  /* 0x00000000040079b9 */ /* 0x0001e40008040000 */
[----:B0-----:R-:W-:Y:S01]  /*0110*/  NOP ;  /* 0x0000000000007918 */ /* 0x001fe20000000000 */
.L_x_1:
[----:B------:R-:W-:Y:S05]  /*0120*/  BSYNC B0 ;  /* 0x0000000000007941 */ /* 0x000fea0003800000 */
.L_x_0:
[----:B------:R-:W0:Y:S02]  /*0130*/  SHFL.IDX PT, R3, R0, RZ, 0x1f ;  /* 0x00001fff00037589 */ /* 0x000e2400000e0000 */
[----:B0-----:R-:W-:-:S13]  /*0140*/  ISETP.NE.AND P0, PT, R3, RZ, PT ;  /* 0x000000ff0300720c */ /* 0x001fda0003f05270 */
[----:B------:R-:W-:Y:S05]  /*0150*/  @P0 BRA `(.L_x_2) ;  /* 0x0000000000600947 */ /* 0x000fea0003800000 */
[----:B------:R-:W0:Y:S01]  /*0160*/  S2UR UR8, SR_CgaCtaId ;  /* 0x00000000000879c3 */ /* 0x000e220000008800 */
[----:B------:R-:W-:Y:S01]  /*0170*/  UMOV UR4, 0x400 ;  /* 0x0000040000047882 */ /* 0x000fe20000000000 */
[----:B------:R-:W-:Y:S01]  /*0180*/  UMOV UR5, 0x1 ;  /* 0x0000000100057882 */ /* 0x000fe20000000000 */
[----:B------:R-:W-:Y:S01]  /*0190*/  UMOV UR6, 0x6 ;  /* 0x0000000600067882 */ /* 0x000fe20000000000 */
[----:B------:R-:W-:Y:S01]  /*01a0*/  ELECT P0, URZ, PT ;  /* 0x00000000003f782f */ /* 0x000fe20003800000 */
[----:B------:R-:W-:-:S04]  /*01b0*/  UIADD3 UR6, -UR6, 0x100000, URZ ;  /* 0x0010000006067890 */ /* 0x000fc8000fffe13f */
[----:B------:R-:W-:Y:S02]  /*01c0*/  USHF.L.U32 UR7, UR6, 0xb, URZ ;  /* 0x0000000b06077899 */ /* 0x000fe4000800063f */
[----:B------:R-:W-:Y:S02]  /*01d0*/  USHF.L.U32 UR6, UR6, 0x1, URZ ;  /* 0x0000000106067899 */ /* 0x000fe4000800063f */
[----:B0-----:R-:W-:Y:S02]  /*01e0*/  ULEA UR8, UR8, UR4, 0x18 ;  /* 0x0000000408087291 */ /* 0x001fe4000f8ec03f */
[----:B------:R-:W-:-:S04]  /*01f0*/  UIADD3 UR4, -UR5, 0x100000, URZ ;  /* 0x0010000005047890 */ /* 0x000fc8000fffe13f */
[----:B------:R-:W-:Y:S02]  /*0200*/  USHF.L.U32 UR5, UR4, 0xb, URZ ;  /* 0x0000000b04057899 */ /* 0x000fe4000800063f */
[----:B------:R-:W-:Y:S01]  /*0210*/  USHF.L.U32 UR4, UR4, 0x1, URZ ;  /* 0x0000000104047899 */ /* 0x000fe2000800063f */
[----:B------:R-:W0:Y:S11]  /*0220*/  FENCE.VIEW.ASYNC.S ;  /* 0x00000000000073c6 */ /* 0x000e360000000000 */
[----:B0-----:R0:W1:Y:S01]  /*0230*/  SYNCS.EXCH.64 URZ, [UR8], UR4 ;  /* 0x00000004083f75b2 */ /* 0x0010620008000100 */
[----:B------:R0:W2:Y:S01]  /*0240*/  SYNCS.EXCH.64 URZ, [UR8+0x28], UR6 ;  /* 0x00002806083f75b2 */ /* 0x0000a20008000100 */
[----:B------:R0:W3:Y:S01]  /*0250*/  SYNCS.EXCH.64 URZ, [UR8+0x8], UR4 ;  /* 0x00000804083f75b2 */ /* 0x0000e20008000100 */
[----:B------:R0:W4:Y:S01]  /*0260*/  SYNCS.EXCH.64 URZ, [UR8+0x30], UR6 ;  /* 0x00003006083f75b2 */ /* 0x0001220008000100 */
[----:B------:R0:W0:Y:S01]  /*0270*/  SYNCS.EXCH.64 URZ, [UR8+0x10], UR4 ;  /* 0x00001004083f75b2 */ /* 0x0000220008000100 */
[----:B------:R0:W0:Y:S01]  /*0280*/  SYNCS.EXCH.64 URZ, [UR8+0x38], UR6 ;  /* 0x00003806083f75b2 */ /* 0x0000220008000100 */
[----:B------:R0:W0:Y:S01]  /*0290*/  SYNCS.EXCH.64 URZ, [UR8+0x18], UR4 ;  /* 0x00001804083f75b2 */ /* 0x0000220008000100 */
[----:B------:R0:W0:Y:S01]  /*02a0*/  SYNCS.EXCH.64 URZ, [UR8+0x40], UR6 ;  /* 0x00004006083f75b2 */ /* 0x0000220008000100 */
[----:B------:R0:W0:Y:S01]  /*02b0*/  SYNCS.EXCH.64 URZ, [UR8+0x20], UR4 ;  /* 0x00002004083f75b2 */ /* 0x0000220008000100 */
[----:B------:R0:W0:Y:S01]  /*02c0*/  SYNCS.EXCH.64 URZ, [UR8+0x48], UR6 ;  /* 0x00004806083f75b2 */ /* 0x0000220008000100 */
[----:B------:R-:W-:Y:S01]  /*02d0*/  NOP ;  /* 0x0000000000007918 */ /* 0x000fe20000000000 */
.L_x_2:
[----:B------:R-:W-:Y:S01]  /*02e0*/  SHF.R.S32.HI R7, RZ, 0x1f, R18 ;  /* 0x0000001fff077819 */ /* 0x000fe20000011412 */
[----:B------:R-:W5:Y:S01]  /*02f0*/  SHFL.IDX PT, R0, R0, RZ, 0x1f ;  /* 0x00001fff00007589 */ /* 0x000f6200000e0000 */
[----:B0-----:R-:W0:Y:S01]  /*0300*/  S2UR UR8, SR_CTAID.X ;  /* 0x00000000000879c3 */ /* 0x001e220000002500 */
[----:B------:R-:W-:Y:S02]  /*0310*/  ELECT P0, URZ, PT ;  /* 0x00000000003f782f */ /* 0x000fe40003800000 */
[----:B------:R-:W-:Y:S01]  /*0320*/  LEA.HI R7, R7, R18, RZ, 0x7 ;  /* 0x0000001207077211 */ /* 0x000fe200078f38ff */
[----:B------:R-:W1:Y:S01]  /*0330*/  S2R R4, SR_CTAID.Y ;  /* 0x0000000000047919 */ /* 0x000e620000002600 */
[----:B------:R-:W-:Y:S01]  /*0340*/  SHF.R.S32.HI R8, RZ, 0x1f, R3 ;  /* 0x0000001fff087819 */ /* 0x000fe20000011403 */
[----:B------:R-:W-:Y:S01]  /*0350*/  ULDC UR4, c[0x0][0x150] ;  /* 0x0000540000047ab9 */ /* 0x000fe20000000800 */
[----:B------:R-:W-:Y:S01]  /*0360*/  LOP3.LUT R7, R7, 0xffffff80, RZ, 0xc0, !PT ;  /* 0xffffff8007077812 */ /* 0x000fe200078ec0ff */
[----:B------:R-:W-:Y:S01]  /*0370*/  NOP ;  /* 0x0000000000007918 */ /* 0x000fe20000000000 */
[----:B------:R-:W-:Y:S01]  /*0380*/  LEA.HI R8, R8, R3, RZ, 0x2 ;  /* 0x0000000308087211 */ /* 0x000fe200078f10ff */
[----:B------:R-:W2:Y:S01]  /*0390*/  LDC R10, c[0x0][0x144] ;  /* 0x00005100ff0a7b82 */ /* 0x000ea20000000800 */
[----:B------:R-:W-:Y:S01]  /*03a0*/  NOP ;  /* 0x0000000000007918 */ /* 0x000fe20000000000 */
[----:B------:R-:W-:Y:S01]  /*03b0*/  IMAD.IADD R6, R18, 0x1, -R7 ;  /* 0x0000000112067824 */ /* 0x000fe200078e0a07 */
[----:B------:R-:W-:-:S02]  /*03c0*/  LOP3.LUT R8, R8, 0x3ffffffc, RZ, 0xc0, !PT ;  /* 0x3ffffffc08087812 */ /* 0x000fc400078ec0ff */
[----:B------:R-:W-:Y:S02]  /*03d0*/  MOV R22, 0x1 ;  /* 0x0000000100167802 */ /* 0x000fe40000000f00 */
[----:B------:R-:W-:Y:S01]  /*03e0*/  SHF.R.S32.HI R7, RZ, 0x1f, R6 ;  /* 0x0000001fff077819 */ /* 0x000fe20000011406 */
[----:B------:R-:W-:Y:S01]  /*03f0*/  IMAD.IADD R8, R3, 0x1, -R8 ;  /* 0x0000000103087824 */ /* 0x000fe200078e0a08 */
[----:B------:R-:W3:Y:S01]  /*0400*/  LDC R13, c[0x0][0x140] ;  /* 0x00005000ff0d7b82 */ /* 0x000ee20000000800 */
[----:B------:R-:W-:Y:S02]  /*0410*/  ISETP.NE.AND P3, PT, R5, RZ, PT ;  /* 0x000000ff0500720c */ /* 0x000fe40003f65270 */
[----:B------:R-:W-:Y:S02]  /*0420*/  LEA.HI R7, R7, R6, RZ, 0x3 ;  /* 0x0000000607077211 */ /* 0x000fe400078f18ff */
[----:B-----5:R-:W-:Y:S02]  /*0430*/  ISETP.NE.OR P0, PT, R0, RZ, !P0 ;  /* 0x000000ff0000720c */ /* 0x020fe40004705670 */
[----:B------:R-:W-:-:S02]  /*0440*/  SHF.R.S32.HI R0, RZ, 0x3, R7 ;  /* 0x00000003ff007819 */ /* 0x000fc40000011407 */
[----:B------:R-:W-:Y:S02]  /*0450*/  SHF.R.S32.HI R7, RZ, 0x1f, R7 ;  /* 0x0000001fff077819 */ /* 0x000fe40000011407 */
[----:B0-----:R-:W-:Y:S02]  /*0460*/  I2FP.F32.U32 R9, UR8 ;  /* 0x0000000800097c45 */ /* 0x001fe40008201000 */
[----:B------:R-:W-:-:S03]  /*0470*/  LEA.HI R7, R7, R0, RZ, 0x2 ;  /* 0x0000000007077211 */ /* 0x000fc600078f10ff */
[----:B------:R-:W-:Y:S01]  /*0480*/  FMUL R9, R9, UR4 ;  /* 0x0000000409097c20 */ /* 0x000fe20008400000 */
[----:B------:R-:W-:Y:S01]  /*0490*/  LOP3.LUT R7, R7, 0xfffffffc, RZ, 0xc0, !PT ;  /* 0xfffffffc07077812 */ /* 0x000fe200078ec0ff */
[----:B------:R-:W-:Y:S01]  /*04a0*/  VOTEU.ALL UP0, P0 ;  /* 0x00000000003f7886 */ /* 0x000fe20000000000 */
[----:B-1----:R-:W-:Y:S01]  /*04b0*/  I2FP.F32.U32 R3, R4 ;  /* 0x0000000400037245 */ /* 0x002fe20000201000 */
[----:B------:R-:W-:Y:S01]  /*04c0*/  ULDC UR4, c[0x0][0x154] ;  /* 0x0000550000047ab9 */ /* 0x000fe20000000800 */
[----:B------:R-:W-:Y:S01]  /*04d0*/  VOTEU.ALL UP1, P0 ;  /* 0x00000000003f7886 */ /* 0x000fe20000020000 */
[----:B------:R-:W0:Y:S01]  /*04e0*/  F2I.U32.TRUNC.NTZ R9, R9 ;  /* 0x0000000900097305 */ /* 0x000e22000020f000 */
[----:B------:R-:W-:Y:S01]  /*04f0*/  IMAD.IADD R7, R0, 0x1, -R7 ;  /* 0x0000000100077824 */ /* 0x000fe200078e0a07 */
[----:B------:R-:W1:Y:S01]  /*0500*/  @!UP0 S2UR UR7, SR_CgaCtaId ;  /* 0x00000000000789c3 */ /* 0x000e620000008800 */
[----:B------:R-:W-:Y:S01]  /*0510*/  FMUL R12, R3, UR4 ;  /* 0x00000004030c7c20 */ /* 0x000fe20008400000 */
[----:B------:R-:W-:Y:S01]  /*0520*/  UMOV UR4, 0x20 ;  /* 0x0000002000047882 */ /* 0x000fe20000000000 */
[----:B------:R-:W-:Y:S01]  /*0530*/  IMAD R8, R8, 0x4, R7 ;  /* 0x0000000408087824 */ /* 0x000fe200078e0207 */
[----:B------:R-:W-:Y:S01]  /*0540*/  @!UP0 UMOV UR6, 0x400 ;  /* 0x0000040000068882 */ /* 0x000fe20000000000 */
[----:B------:R-:W-:-:S04]  /*0550*/  @!UP0 UIADD3 UR4, -UR4, 0x100000, URZ ;  /* 0x0010000004048890 */ /* 0x000fc8000fffe13f */
[----:B------:R-:W-:Y:S02]  /*0560*/  @!UP0 USHF.L.U32 UR5, UR4, 0xb, URZ ;  /* 0x0000000b04058899 */ /* 0x000fe4000800063f */
[----:B------:R-:W-:Y:S01]  /*0570*/  @!UP0 USHF.L.U32 UR4, UR4, 0x1, URZ ;  /* 0x0000000104048899 */ /* 0x000fe2000800063f */
[----:B---3--:R-:W-:Y:S01]  /*0580*/  ISETP.EQ.U32.AND P2, PT, R13, 0x1, PT ;  /* 0x000000010d00780c */ /* 0x008fe20003f42070 */
[----:B------:R-:W3:Y:S01]  /*0590*/  F2I.U32.TRUNC.NTZ R12, R12 ;  /* 0x0000000c000c7305 */ /* 0x000ee2000020f000 */
[----:B------:R-:W-:Y:S01]  /*05a0*/  LEA.HI R0, R8, R8, RZ, 0x1 ;  /* 0x0000000808007211 */ /* 0x000fe200078f08ff */
[----:B------:R-:W5:Y:S03]  /*05b0*/  LDC R7, c[0x0][0x148] ;  /* 0x00005200ff077b82 */ /* 0x000f660000000800 */
[----:B------:R-:W-:Y:S01]  /*05c0*/  LOP3.LUT R11, R0, 0xfffffffe, RZ, 0xc0, !PT ;  /* 0xfffffffe000b7812 */ /* 0x000fe200078ec0ff */
[----:B0-----:R-:W-:Y:S01]  /*05d0*/  IMAD.MOV R15, RZ, RZ, -R9 ;  /* 0x000000ffff0f7224 */ /* 0x001fe200078e0a09 */
[----:B------:R-:W-:-:S03]  /*05e0*/  SHF.R.S32.HI R9, RZ, 0x1f, R2 ;  /* 0x0000001fff097819 */ /* 0x000fc60000011402 */
[----:B--2---:R-:W-:Y:S01]  /*05f0*/  IMAD R3, R10, R15, UR8 ;  /* 0x000000080a037e24 */ /* 0x004fe2000f8e020f */
[----:B------:R-:W-:Y:S01]  /*0600*/  LEA.HI R9, R9, R2, RZ, 0x2 ;  /* 0x0000000209097211 */ /* 0x000fe200078f10ff */
[C---:B------:R-:W-:Y:S02]  /*0610*/  IMAD.IADD R0, R8.reuse, 0x1, -R11 ;  /* 0x0000000108007824 */ /* 0x040fe400078e0a0b */
[----:B------:R-:W-:Y:S01]  /*0620*/  IMAD.SHL.U32 R11, R8, 0x4, RZ ;  /* 0x00000004080b7824 */ /* 0x000fe200078e00ff */
[----:B------:R-:W-:Y:S01]  /*0630*/  LOP3.LUT R9, R9, 0xfffffffc, RZ, 0xc0, !PT ;  /* 0xfffffffc09097812 */ /* 0x000fe200078ec0ff */
[----:B---3--:R-:W-:Y:S01]  /*0640*/  IMAD.MOV R21, RZ, RZ, -R12 ;  /* 0x000000ffff157224 */ /* 0x008fe200078e0a0c */
[----:B------:R-:W-:Y:S01]  /*0650*/  ISETP.NE.AND P4, PT, R0, R3, PT ;  /* 0x000000030000720c */ /* 0x000fe20003f85270 */
[----:B-1----:R-:W-:Y:S01]  /*0660*/  @!UP0 ULEA UR6, UR7, UR6, 0x18 ;  /* 0x0000000607068291 */ /* 0x002fe2000f8ec03f */
[----:B------:R-:W-:Y:S01]  /*0670*/  LOP3.LUT R152, R8, 0xc, R11, 0x78, !PT ;  /* 0x0000000c08987812 */ /* 0x000fe200078e780b */
[----:B------:R-:W-:Y:S01]  /*0680*/  IMAD.IADD R0, R2, 0x1, -R9 ;  /* 0x0000000102007824 */ /* 0x000fe200078e0a09 */
[----:B------:R-:W-:Y:S01]  /*0690*/  VOTEU.ALL UP0, P0 ;  /* 0x00000000003f7886 */ /* 0x000fe20000000000 */
[----:B------:R-:W-:Y:S01]  /*06a0*/  LOP3.LUT P0, RZ, R6, 0x7, RZ, 0xc0, !PT ;  /* 0x0000000706ff7812 */ /* 0x000fe2000780c0ff */
[----:B------:R-:W-:-:S02]  /*06b0*/  VIADD R6, R5, 0xffffffff ;  /* 0xffffffff05067836 */ /* 0x000fc40000000000 */
[----:B------:R-:W-:Y:S01]  /*06c0*/  ISETP.NE.AND P1, PT, R0, 0x3, PT ;  /* 0x000000030000780c */ /* 0x000fe20003f25270 */
[----:B-----5:R-:W-:Y:S01]  /*06d0*/  IMAD R9, R7, R21, R4 ;  /* 0x0000001507097224 */ /* 0x020fe200078e0204 */
[----:B------:R-:W-:Y:S02]  /*06e0*/  ISETP.LT.U32.AND P0, PT, R152, 0x4, !P0 ;  /* 0x000000049800780c */ /* 0x000fe40004701070 */
[----:B------:R-:W-:Y:S01]  /*06f0*/  ISETP.EQ.OR P1, PT, R0, RZ, !P1 ;  /* 0x000000ff0000720c */ /* 0x000fe20004f22670 */
[----:B------:R-:W0:Y:S02]  /*0700*/  FENCE.VIEW.ASYNC.S ;  /* 0x00000000000073c6 */ /* 0x000e240000000000 */
[----:B0-----:R0:W1:Y:S01]  /*0710*/  @!UP0 SYNCS.EXCH.64 URZ, [UR6+0x60], UR4 ;  /* 0x00006004063f85b2 */ /* 0x0010620008000100 */
[----:B------:R-:W-:Y:S02]  /*0720*/  @P4 LEA.HI R2, R152, R152, RZ, 0x1 ;  /* 0x0000009898024211 */ /* 0x000fe400078f08ff */
[----:B------:R-:W-:-:S02]  /*0730*/  ISETP.EQ.AND P1, PT, R5, RZ, P1 ;  /* 0x000000ff0500720c */ /* 0x000fc40000f22270 */
[----:B------:R-:W-:Y:S02]  /*0740*/  @P4 SHF.R.S32.HI R2, RZ, 0x1, R2 ;  /* 0x00000001ff024819 */ /* 0x000fe40000011402 */
[----:B------:R-:W-:Y:S02]  /*0750*/  ISETP.GE.U32.AND P6, PT, R6, 0x2, PT ;  /* 0x000000020600780c */ /* 0x000fe40003fc6070 */
[----:B------:R-:W-:Y:S02]  /*0760*/  @P4 ISETP.NE.AND P5, PT, R2, R9, PT ;  /* 0x000000090200420c */ /* 0x000fe40003fa5270 */
[----:B------:R-:W-:Y:S02]  /*0770*/  SEL R9, RZ, 0x1, !P0 ;  /* 0x00000001ff097807 */ /* 0x000fe40004000000 */
[----:B------:R-:W-:Y:S02]  /*0780*/  @P4 SEL R22, RZ, 0x1, P5 ;  /* 0x00000001ff164807 */ /* 0x000fe40002800000 */
[----:B------:R-:W-:Y:S01]  /*0790*/  SEL R19, RZ, 0x1, !P1 ;  /* 0x00000001ff137807 */ /* 0x000fe20004800000 */
[----:B------:R0:W2:Y:S01]  /*07a0*/  @!UP1 SYNCS.EXCH.64 URZ, [UR6+0x68], UR4 ;  /* 0x00006804063f95b2 */ /* 0x0000a20008000100 */
[----:B------:R-:W-:Y:S01]  /*07b0*/  LOP3.LUT R22, R22, R9, RZ, 0xc0, !PT ;  /* 0x0000000916167212 */ /* 0x000fe200078ec0ff */
[----:B------:R-:W-:Y:S01]  /*07c0*/  NOP ;  /* 0x0000000000007918 */ /* 0x000fe20000000000 */
[----:B------:R-:W-:Y:S01]  /*07d0*/  SEL R19, R19, 0x2, P6 ;  /* 0x0000000213137807 */ /* 0x000fe20003000000 */
[----:B------:R-:W-:Y:S06]  /*07e0*/  @!P2 BRA `(.L_x_3) ;  /* 0x000000000008a947 */ /* 0x000fec0003800000 */
[----:B-12-4-:R-:W-:Y:S01]  /*07f0*/  UCGABAR_ARV ;  /* 0x00000000000079c7 */ /* 0x016fe20008000000 */
[----:B------:R-:W-:Y:S05]  /*0800*/  BRA `(.L_x_4) ;  /* 0x0000000000047947 */ /* 0x000fea0003800000 */
.L_x_3:
[----:B-12-4-:R-:W-:Y:S01]  /*0810*/  NOP ;  /* 0x0000000000007918 */ /* 0x016fe20000000000 */
.L_x_4:
[----:B------:R-:W1:Y:S01]  /*0820*/  LDC R2, c[0x0][0x65c] ;  /* 0x00019700ff027b82 */ /* 0x000e620000000800 */
[----:B------:R-:W-:Y:S02]  /*0830*/  IMAD.U32 R8, RZ, RZ, UR8 ;  /* 0x00000008ff087e24 */ /* 0x000fe4000f8e00ff */
[----:B------:R-:W-:Y:S01]  /*0840*/  IMAD.MOV.U32 R9, RZ, RZ, RZ ;  /* 0x000000ffff097224 */ /* 0x000fe200078e00ff */
[----:B-1----:R-:W-:-:S04]  /*0850*/  ISETP.NE.AND P1, PT, R2, 0x1, PT ;  /* 0x000000010200780c */ /* 0x002fc80003f25270 */
[----:B------:R-:W-:-:S09]  /*0860*/  P2R R5, PR, RZ, 0x2 ;  /* 0x00000002ff057803 */ /* 0x000fd20000000000 */
[----:B------:R-:W1:Y:S01]  /*0870*/  @P1 LDC R17, c[0x0][0x10] ;  /* 0x00000400ff111b82 */ /* 0x000e620000000800 */
[----:B------:R-:W-:Y:S02]  /*0880*/  @P1 IMAD.MOV.U32 R5, RZ, RZ, RZ ;  /* 0x000000ffff051224 */ /* 0x000fe400078e00ff */
[----:B------:R-:W-:-:S05]  /*0890*/  @P1 IMAD.MOV.U32 R13, RZ, RZ, RZ ;  /* 0x000000ffff0d1224 */ /* 0x000fca00078e00ff */
[----:B------:R-:W2:Y:S01]  /*08a0*/  @!P1 LDC R11, c[0x0][0xc] ;  /* 0x00000300ff0b9b82 */ /* 0x000ea20000000800 */
[----:B-1----:R-:W-:-:S04]  /*08b0*/  @P1 IMAD.WIDE.U32 R16, R17, UR8, R4 ;  /* 0x0000000811101c25 */ /* 0x002fc8000f8e0004 */
[----:B------:R-:W-:Y:S02]  /*08c0*/  @P1 IMAD.IADD R17, R17, 0x1, R13 ;  /* 0x0000000111111824 */ /* 0x000fe400078e020d */
[----:B--2---:R-:W-:-:S04]  /*08d0*/  @!P1 IMAD.WIDE.U32 R8, R4, R11, R8 ;  /* 0x0000000b04089225 */ /* 0x004fc800078e0008 */
[----:B------:R-:W-:Y:S02]  /*08e0*/  @!P1 IMAD.MOV.U32 R16, RZ, RZ, R8 ;  /* 0x000000ffff109224 */ /* 0x000fe400078e0008 */
[----:B------:R-:W-:Y:S01]  /*08f0*/  @!P1 IMAD.MOV.U32 R17, RZ, RZ, R9 ;  /* 0x000000ffff119224 */ /* 0x000fe200078e0009 */
[----:B------:R-:W-:Y:S06]  /*0900*/  @!P2 BRA `(.L_x_5) ;  /* 0x00000000000ca947 */ /* 0x000fec0003800000 */
[----:B------:R-:W-:Y:S01]  /*0910*/  UCGABAR_WAIT ;  /* 0x0000000000007dc7 */ /* 0x000fe20008000000 */
[----:B------:R-:W-:Y:S01]  /*0920*/  CCTL.IVALL ;  /* 0x00000000ff00798f */ /* 0x000fe20002000000 */
[----:B------:R-:W-:Y:S05]  /*0930*/  BRA `(.L_x_6) ;  /* 0x0000000000047947 */ /* 0x000fea0003800000 */
.L_x_5:
[----:B------:R-:W-:Y:S06]  /*0940*/  BAR.SYNC.DEFER_BLOCKING 0x0 ;  /* 0x0000000000007b1d */ /* 0x000fec0000010000 */
.L_x_6:
[----:B------:R-:W-:Y:S05]  /*0950*/  @!P3 BRA `(.L_x_7) ;  /* 0x000000ac0008b947 */ /* 0x000fea0003800000 */
[----:B------:R-:W-:-:S13]  /*0960*/  ISETP.GT.U32.AND P0, PT, R6, 0x1, PT ;  /* 0x000000010600780c */ /* 0x000fda0003f04070 */
[----:B0-----:R-:W-:Y:S05]  /*0970*/  @P0 EXIT ;  /* 0x000000000000094d */ /* 0x001fea0003800000 */
[----:B------:R-:W-:Y:S01]  /*0980*/  ULDC.64 UR4, c[0x0][0x650] ;  /* 0x0001940000047ab9 */ /* 0x000fe20000000a00 */
[----:B------:R-:W-:Y:S01]  /*0990*/  PRMT R0, RZ, 0x7610, R0 ;  /* 0x00007610ff007816 */ /* 0x000fe20000000000 */
[----:B------:R-:W-:Y:S01]  /*09a0*/  IMAD.MOV.U32 R153, RZ, RZ, -0x1 ;  /* 0xffffffffff997424 */ /* 0x000fe200078e00ff */
[----:B------:R-:W-:Y:S01]  /*09b0*/  ISETP.GE.U32.AND P0, PT, R16, UR4, PT ;  /* 0x0000000410007c0c */ /* 0x000fe2000bf06070 */
[----:B------:R-:W-:Y:S01]  /*09c0*/  IMAD.MOV.U32 R23, RZ, RZ, -0x1 ;  /* 0xffffffffff177424 */ /* 0x000fe200078e00ff */
[----:B------:R-:W-:Y:S02]  /*09d0*/  MOV R154, 0xffffffff ;  /* 0xffffffff009a7802 */ /* 0x000fe40000000f00 */
[----:B------:R-:W-:-:S13]  /*09e0*/  ISETP.GE.U32.AND.EX P0, PT, R17, UR5, PT, P0 ;  /* 0x0000000511007c0c */ /* 0x000fda000bf06100 */
[----:B------:R-:W-:Y:S05]  /*09f0*/  @P0 BRA `(.L_x_8) ;  /* 0x00000004002c0947 */ /* 0x000fea0003800000 */
[----:B------:R-:W0:Y:S01]  /*0a00*/  LDC.64 R24, c[0x0][0x628] ;  /* 0x00018a00ff187b82 */ /* 0x000e220000000a00 */
[----:B------:R-:W-:Y:S02]  /*0a10*/  IMAD.MOV.U32 R8, RZ, RZ, R16 ;  /* 0x000000ffff087224 */ /* 0x000fe400078e0010 */
[----:B------:R-:W-:-:S05]  /*0a20*/  IMAD.MOV.U32 R9, RZ, RZ, R17 ;  /* 0x000000ffff097224 */ /* 0x000fca00078e0011 */
[----:B------:R-:W1:Y:S08]  /*0a30*/  LDC R0, c[0x0][0x630] ;  /* 0x00018c00ff007b82 */ /* 0x000e700000000800 */
[----:B------:R-:W2:Y:S01]  /*0a40*/  LDC.64 R26, c[0x0][0x620] ;  /* 0x00018800ff1a7b82 */ /* 0x000ea20000000a00 */
[----:B0-----:R-:W-:-:S04]  /*0a50*/  ISETP.NE.U32.AND P0, PT, R24, RZ, PT ;  /* 0x000000ff1800720c */ /* 0x001fc80003f05070 */
[----:B------:R-:W-:-:S13]  /*0a60*/  ISETP.NE.AND.EX P0, PT, R25, RZ, PT, P0 ;  /* 0x000000ff1900720c */ /* 0x000fda0003f05300 */
[----:B-12---:R-:W-:Y:S05]  /*0a70*/  @!P0 BRA `(.L_x_9) ;  /* 0x0000000000288947 */ /* 0x006fea0003800000 */
[----:B------:R-:W0:Y:S02]  /*0a80*/  LDC R13, c[0x0][0x634] ;  /* 0x00018d00ff0d7b82 */ /* 0x000e240000000800 */
[----:B0-----:R-:W-:-:S05]  /*0a90*/  IADD3 R13, P0, R16, R13, RZ ;  /* 0x0000000d100d7210 */ /* 0x001fca0007f1e0ff */
[----:B------:R-:W-:-:S04]  /*0aa0*/  IMAD.X R15, RZ, RZ, R17, P0 ;  /* 0x000000ffff0f7224 */ /* 0x000fc800000e0611 */
[----:B------:R-:W-:-:S04]  /*0ab0*/  IMAD.WIDE.U32 R8, R15, R24, RZ ;  /* 0x000000180f087225 */ /* 0x000fc800078e00ff */
[----:B------:R-:W-:-:S04]  /*0ac0*/  IMAD.WIDE.U32 R10, P0, R13, R25, R8 ;  /* 0x000000190d0a7225 */ /* 0x000fc80007800008 */
[----:B------:R-:W-:-:S04]  /*0ad0*/  IMAD.WIDE.U32 R8, R13, R24, RZ ;  /* 0x000000180d087225 */ /* 0x000fc800078e00ff */
[----:B------:R-:W-:Y:S01]  /*0ae0*/  IMAD.X R13, RZ, RZ, RZ, P0 ;  /* 0x000000ffff0d7224 */ /* 0x000fe200000e06ff */
[----:B------:R-:W-:Y:S01]  /*0af0*/  IADD3 RZ, P0, R9, R10, RZ ;  /* 0x0000000a09ff7210 */ /* 0x000fe20007f1e0ff */
[----:B------:R-:W-:-:S04]  /*0b00*/  IMAD.MOV.U32 R12, RZ, RZ, R11 ;  /* 0x000000ffff0c7224 */ /* 0x000fc800078e000b */
[----:B------:R-:W-:-:S08]  /*0b10*/  IMAD.WIDE.U32.X R8, R15, R25, R12, P0 ;  /* 0x000000190f087225 */ /* 0x000fd000000e040c */
.L_x_9:
[----:B------:R-:W0:Y:S01]  /*0b20*/  LDC.64 R24, c[0x0][0x640] ;  /* 0x00019000ff187b82 */ /* 0x000e220000000a00 */
[-CC-:B------:R-:W-:Y:S01]  /*0b30*/  SHF.R.U64 R28, R8, R0.reuse, R9.reuse ;  /* 0x00000000081c7219 */ /* 0x180fe20000001209 */
[----:B------:R-:W-:Y:S01]  /*0b40*/  IMAD R30, R7, R21, R4 ;  /* 0x00000015071e7224 */ /* 0x000fe200078e0204 */
[----:B------:R-:W-:Y:S02]  /*0b50*/  SHF.R.U32.HI R0, RZ, R0, R9 ;  /* 0x00000000ff007219 */ /* 0x000fe40000011609 */
[----:B------:R-:W-:Y:S02]  /*0b60*/  IADD3 R5, P0, RZ, -R28, RZ ;  /* 0x8000001cff057210 */ /* 0x000fe40007f1e0ff */
[----:B------:R-:W-:Y:S01]  /*0b70*/  MOV R21, 0x1 ;  /* 0x0000000100157802 */ /* 0x000fe20000000f00 */
[----:B------:R-:W1:Y:S02]  /*0b80*/  LDC R6, c[0x0][0x618] ;  /* 0x00018600ff067b82 */ /* 0x000e640000000800 */
[----:B------:R-:W-:-:S04]  /*0b90*/  IMAD.X R9, RZ, RZ, ~R0, P0 ;  /* 0x000000ffff097224 */ /* 0x000fc800000e0e00 */
[-C--:B------:R-:W-:Y:S02]  /*0ba0*/  IMAD R0, R9, R26.reuse, RZ ;  /* 0x0000001a09007224 */ /* 0x080fe400078e02ff */
[----:B------:R-:W2:Y:S01]  /*0bb0*/  LDC R11, c[0x0][0x608] ;  /* 0x00018200ff0b7b82 */ /* 0x000ea20000000800 */
[----:B------:R-:W-:-:S04]  /*0bc0*/  IMAD.WIDE.U32 R8, R5, R26, R16 ;  /* 0x0000001a05087225 */ /* 0x000fc800078e0010 */
[----:B------:R-:W-:-:S03]  /*0bd0*/  IMAD R5, R5, R27, R0 ;  /* 0x0000001b05057224 */ /* 0x000fc600078e0200 */
[----:B------:R-:W3:Y:S01]  /*0be0*/  LDC R12, c[0x0][0x658] ;  /* 0x00019600ff0c7b82 */ /* 0x000ee20000000800 */
[----:B0-----:R-:W-:Y:S01]  /*0bf0*/  ISETP.NE.U32.AND P0, PT, R24, RZ, PT ;  /* 0x000000ff1800720c */ /* 0x001fe20003f05070 */
[----:B------:R-:W-:Y:S02]  /*0c00*/  IMAD.IADD R5, R9, 0x1, R5 ;  /* 0x0000000109057824 */ /* 0x000fe400078e0205 */
[----:B------:R-:W-:Y:S01]  /*0c10*/  IMAD.MOV.U32 R9, RZ, RZ, -0x1 ;  /* 0xffffffffff097424 */ /* 0x000fe200078e00ff */
[----:B------:R-:W-:-:S03]  /*0c20*/  ISETP.NE.AND.EX P0, PT, R25, RZ, PT, P0 ;  /* 0x000000ff1900720c */ /* 0x000fc60003f05300 */
[----:B------:R-:W0:Y:S01]  /*0c30*/  LDC R15, c[0x0][0x600] ;  /* 0x00018000ff0f7b82 */ /* 0x000e220000000800 */
[-CC-:B-1----:R-:W-:Y:S02]  /*0c40*/  SHF.R.U64 R13, R8, R6.reuse, R5.reuse ;  /* 0x00000006080d7219 */ /* 0x182fe40000001205 */
[----:B------:R-:W-:-:S05]  /*0c50*/  SHF.R.U32.HI R0, RZ, R6, R5 ;  /* 0x00000006ff007219 */ /* 0x000fca0000011605 */
[----:B------:R-:W1:Y:S01]  /*0c60*/  LDC R14, c[0x0][0x648] ;  /* 0x00019200ff0e7b82 */ /* 0x000e620000000800 */
[-CC-:B--2---:R-:W-:Y:S02]  /*0c70*/  SHF.R.U64 R27, R13, R11.reuse, R0.reuse ;  /* 0x0000000b0d1b7219 */ /* 0x184fe40000001200 */
[----:B------:R-:W-:-:S05]  /*0c80*/  SHF.R.U32.HI R5, RZ, R11, R0 ;  /* 0x0000000bff057219 */ /* 0x000fca0000011600 */
[----:B------:R-:W2:Y:S01]  /*0c90*/  LDC R20, c[0x0][0x638] ;  /* 0x00018e00ff147b82 */ /* 0x000ea20000000800 */
[-CC-:B---3--:R-:W-:Y:S02]  /*0ca0*/  SHF.R.U64 R26, R27, R12.reuse, R5.reuse ;  /* 0x0000000c1b1a7219 */ /* 0x188fe40000001205 */
[-C--:B------:R-:W-:Y:S02]  /*0cb0*/  SHF.L.U32 R0, R9, R12.reuse, RZ ;  /* 0x0000000c09007219 */ /* 0x080fe400000006ff */
[----:B------:R-:W-:Y:S01]  /*0cc0*/  SHF.R.U32.HI R5, RZ, R12, R5 ;  /* 0x0000000cff057219 */ /* 0x000fe20000011605 */
[----:B------:R-:W-:Y:S01]  /*0cd0*/  IMAD.MOV.U32 R4, RZ, RZ, R26 ;  /* 0x000000ffff047224 */ /* 0x000fe200078e001a */
[----:B------:R-:W-:Y:S01]  /*0ce0*/  LOP3.LUT R10, RZ, R0, RZ, 0x33, !PT ;  /* 0x00000000ff0a7212 */ /* 0x000fe200078e33ff */
[----:B------:R-:W3:Y:S01]  /*0cf0*/  LDC R23, c[0x0][0x610] ;  /* 0x00018400ff177b82 */ /* 0x000ee20000000800 */
[----:B------:R-:W-:Y:S05]  /*0d00*/  @!P0 BRA `(.L_x_10) ;  /* 0x0000000000288947 */ /* 0x000fea0003800000 */
[----:B------:R-:W4:Y:S02]  /*0d10*/  LDC R9, c[0x0][0x64c] ;  /* 0x00019300ff097b82 */ /* 0x000f240000000800 */
[----:B----4-:R-:W-:-:S05]  /*0d20*/  IADD3 R9, P0, R26, R9, RZ ;  /* 0x000000091a097210 */ /* 0x010fca0007f1e0ff */
        /* <DEDUP_REMOVED lines=8> */
.L_x_10:
[----:B-1----:R-:W-:Y:S01]  /*0db0*/  SHF.R.U64 R4, R4, R14, R5 ;  /* 0x0000000e04047219 */ /* 0x002fe20000001205 */
[----:B0-----:R-:W-:Y:S01]  /*0dc0*/  VIADD R6, R15, 0xffffffff ;  /* 0xffffffff0f067836 */ /* 0x001fe20000000000 */
[----:B------:R-:W-:Y:S02]  /*0dd0*/  SHF.L.U32 R0, R21, R12, RZ ;  /* 0x0000000c15007219 */ /* 0x000fe400000006ff */
[----:B------:R-:W-:Y:S01]  /*0de0*/  LOP3.LUT R5, R27, R10, RZ, 0xc0, !PT ;  /* 0x0000000a1b057212 */ /* 0x000fe200078ec0ff */
[----:B------:R-:W-:Y:S01]  /*0df0*/  IMAD.MOV R7, RZ, RZ, -R4 ;  /* 0x000000ffff077224 */ /* 0x000fe200078e0a04 */
[----:B------:R-:W-:Y:S02]  /*0e00*/  SEL R3, R3, R30, !P1 ;  /* 0x0000001e03037207 */ /* 0x000fe40004800000 */
[----:B------:R-:W-:Y:S01]  /*0e10*/  LOP3.LUT R6, R13, R6, RZ, 0xc0, !PT ;  /* 0x000000060d067212 */ /* 0x000fe200078ec0ff */
[----:B------:R-:W-:Y:S02]  /*0e20*/  IMAD R4, R0, R4, R5 ;  /* 0x0000000400047224 */ /* 0x000fe400078e0205 */
[----:B--2---:R-:W-:-:S02]  /*0e30*/  IMAD R0, R7, R20, R26 ;  /* 0x0000001407007224 */ /* 0x004fc400078e021a */
[----:B---3--:R-:W-:Y:S02]  /*0e40*/  IMAD R3, R4, R23, R3 ;  /* 0x0000001704037224 */ /* 0x008fe400078e0203 */
[----:B------:R-:W-:Y:S02]  /*0e50*/  IMAD.MOV.U32 R5, RZ, RZ, 0x1 ;  /* 0x00000001ff057424 */ /* 0x000fe400078e00ff */
[----:B------:R-:W-:Y:S02]  /*0e60*/  IMAD R4, R0, R15, R6 ;  /* 0x0000000f00047224 */ /* 0x000fe400078e0206 */
[----:B------:R-:W-:Y:S01]  /*0e70*/  IMAD.MOV.U32 R23, RZ, RZ, R28 ;  /* 0x000000ffff177224 */ /* 0x000fe200078e001c */
[----:B------:R-:W-:Y:S02]  /*0e80*/  PRMT R0, R5, 0x7610, R0 ;  /* 0x0000761005007816 */ /* 0x000fe40000000000 */
[----:B------:R-:W-:Y:S02]  /*0e90*/  SEL R154, R4, R3, !P1 ;  /* 0x00000003049a7207 */ /* 0x000fe40004800000 */
[----:B------:R-:W-:-:S07]  /*0ea0*/  SEL R153, R3, R4, !P1 ;  /* 0x0000000403997207 */ /* 0x000fce0004800000 */
.L_x_8:
[----:B------:R-:W-:-:S08]  /*0eb0*/  NOP ;  /* 0x0000000000007918 */ /* 0x000fd00000000000 */
[----:B------:R-:W0:Y:S02]  /*0ec0*/  USETMAXREG.TRY_ALLOC.CTAPOOL UP0, 0xe8 ;  /* 0x000000e8000079c8 */ /* 0x000e240008000600 */
[----:B0-----:R-:W-:-:S13]  /*0ed0*/  PLOP3.LUT P0, PT, PT, PT, UP0, 0x80, 0x0 ;  /* 0x000000000000781c */ /* 0x001fda0003f0f008 */
[----:B------:R-:W-:Y:S05]  /*0ee0*/  @!P0 BRA `(.L_x_8) ;  /* 0xfffffffc00f08947 */ /* 0x000fea000383ffff */
[----:B------:R-:W-:Y:S01]  /*0ef0*/  ULDC.64 UR4, c[0x0][0x598] ;  /* 0x0001660000047ab9 */ /* 0x000fe20000000a00 */
[----:B------:R-:W-:Y:S01]  /*0f00*/  ULDC.64 UR36, c[0x0][0x208] ;  /* 0x0000820000247ab9 */ /* 0x000fe20000000a00 */
[----:B------:R-:W-:-:S04]  /*0f10*/  ISETP.NE.U32.AND P0, PT, RZ, UR4, PT ;  /* 0x00000004ff007c0c */ /* 0x000fc8000bf05070 */
[----:B------:R-:W-:-:S13]  /*0f20*/  ISETP.NE.AND.EX P0, PT, RZ, UR5, PT, P0 ;  /* 0x00000005ff007c0c */ /* 0x000fda000bf05300 */
[----:B------:R-:W-:Y:S05]  /*0f30*/  @!P0 BRA `(.L_x_11) ;  /* 0x00000000001c8947 */ /* 0x000fea0003800000 */
[----:B------:R-:W0:Y:S02]  /*0f40*/  LDC.64 R4, c[0x0][0x598] ;  /* 0x00016600ff047b82 */ /* 0x000e240000000a00 */
[----:B0-----:R-:W2:Y:S02]  /*0f50*/  LDG.E.64 R4, desc[UR36][R4.64] ;  /* 0x0000002404047981 */ /* 0x001ea4000c1e1b00 */
[----:B--2---:R-:W-:-:S04]  /*0f60*/  ISETP.NE.U32.AND P0, PT, R4, RZ, PT ;  /* 0x000000ff0400720c */ /* 0x004fc80003f05070 */
[----:B------:R-:W-:-:S13]  /*0f70*/  ISETP.NE.AND.EX P0, PT, R5, RZ, PT, P0 ;  /* 0x000000ff0500720c */ /* 0x000fda0003f05300 */
[----:B------:R-:W-:Y:S05]  /*0f80*/  @!P0 BRA `(.L_x_11) ;  /* 0x0000000000088947 */ /* 0x000fea0003800000 */
[----:B------:R0:W5:Y:S01]  /*0f90*/  LD.E R155, desc[UR36][R4.64] ;  /* 0x00000024049b7980 */ /* 0x000162000c101900 */
[----:B------:R-:W-:Y:S05]  /*0fa0*/  BRA `(.L_x_12) ;  /* 0x0000000000247947 */ /* 0x000fea0003800000 */
.L_x_11:
[----:B------:R-:W-:Y:S02]  /*0fb0*/  ULDC.64 UR4, c[0x0][0x588] ;  /* 0x0001620000047ab9 */ /* 0x000fe40000000a00 */
[----:B------:R-:W-:-:S04]  /*0fc0*/  ISETP.NE.U32.AND P0, PT, RZ, UR4, PT ;  /* 0x00000004ff007c0c */ /* 0x000fc8000bf05070 */
[----:B------:R-:W-:-:S13]  /*0fd0*/  ISETP.NE.AND.EX P0, PT, RZ, UR5, PT, P0 ;  /* 0x00000005ff007c0c */ /* 0x000fda000bf05300 */
[----:B------:R-:W-:Y:S05]  /*0fe0*/  @!P0 BRA `(.L_x_13) ;  /* 0x00000000000c8947 */ /* 0x000fea0003800000 */
[----:B------:R-:W0:Y:S02]  /*0ff0*/  LDC.64 R4, c[0x0][0x588] ;  /* 0x00016200ff047b82 */ /* 0x000e240000000a00 */
[----:B0-----:R1:W5:Y:S01]  /*1000*/  LDG.E R155, desc[UR36][R4.64] ;  /* 0x00000024049b7981 */ /* 0x001362000c1e1900 */
[----:B------:R-:W-:Y:S05]  /*1010*/  BRA `(.L_x_12) ;  /* 0x0000000000087947 */ /* 0x000fea0003800000 */
.L_x_13:
[----:B------:R-:W-:Y:S02]  /*1020*/  ULDC UR4, c[0x0][0x580] ;  /* 0x0001600000047ab9 */ /* 0x000fe40000000800 */
[----:B------:R-:W-:-:S07]  /*1030*/  MOV R155, UR4 ;  /* 0x00000004009b7c02 */ /* 0x000fce0008000f00 */
.L_x_12:
[----:B------:R-:W-:Y:S02]  /*1040*/  ULDC.64 UR4, c[0x0][0x5a0] ;  /* 0x0001680000047ab9 */ /* 0x000fe40000000a00 */
[----:B------:R-:W-:-:S04]  /*1050*/  ISETP.NE.U32.AND P0, PT, RZ, UR4, PT ;  /* 0x00000004ff007c0c */ /* 0x000fc8000bf05070 */
[----:B------:R-:W-:-:S13]  /*1060*/  ISETP.NE.AND.EX P0, PT, RZ, UR5, PT, P0 ;  /* 0x00000005ff007c0c */ /* 0x000fda000bf05300 */
[----:B------:R-:W-:Y:S05]  /*1070*/  @!P0 BRA `(.L_x_14) ;  /* 0x00000000001c8947 */ /* 0x000fea0003800000 */
[----:B01----:R-:W0:Y:S02]  /*1080*/  LDC.64 R4, c[0x0][0x5a0] ;  /* 0x00016800ff047b82 */ /* 0x003e240000000a00 */
[----:B0-----:R-:W2:Y:S02]  /*1090*/  LDG.E.64 R4, desc[UR36][R4.64] ;  /* 0x0000002404047981 */ /* 0x001ea4000c1e1b00 */
[----:B--2---:R-:W-:-:S04]  /*10a0*/  ISETP.NE.U32.AND P0, PT, R4, RZ, PT ;  /* 0x000000ff0400720c */ /* 0x004fc80003f05070 */
[----:B------:R-:W-:-:S13]  /*10b0*/  ISETP.NE.AND.EX P0, PT, R5, RZ, PT, P0 ;  /* 0x000000ff0500720c */ /* 0x000fda0003f05300 */
[----:B------:R-:W-:Y:S05]  /*10c0*/  @!P0 BRA `(.L_x_14) ;  /* 0x0000000000088947 */ /* 0x000fea0003800000 */
[----:B------:R0:W5:Y:S01]  /*10d0*/  LD.E R156, desc[UR36][R4.64] ;  /* 0x00000024049c7980 */ /* 0x000162000c101900 */
[----:B------:R-:W-:Y:S05]  /*10e0*/  BRA `(.L_x_15) ;  /* 0x0000000000247947 */ /* 0x000fea0003800000 */
.L_x_14:
[----:B------:R-:W-:Y:S02]  /*10f0*/  ULDC.64 UR4, c[0x0][0x590] ;  /* 0x0001640000047ab9 */ /* 0x000fe40000000a00 */
[----:B------:R-:W-:-:S04]  /*1100*/  ISETP.NE.U32.AND P0, PT, RZ, UR4, PT ;  /* 0x00000004ff007c0c */ /* 0x000fc8000bf05070 */
[----:B------:R-:W-:-:S13]  /*1110*/  ISETP.NE.AND.EX P0, PT, RZ, UR5, PT, P0 ;  /* 0x00000005ff007c0c */ /* 0x000fda000bf05300 */
[----:B------:R-:W-:Y:S05]  /*1120*/  @!P0 BRA `(.L_x_16) ;  /* 0x00000000000c8947 */ /* 0x000fea0003800000 */
[----:B------:R-:W2:Y:S02]  /*1130*/  LDC.64 R156, c[0x0][0x590] ;  /* 0x00016400ff9c7b82 */ /* 0x000ea40000000a00 */
[----:B--2---:R2:W5:Y:S01]  /*1140*/  LDG.E R156, desc[UR36][R156.64] ;  /* 0x000000249c9c7981 */ /* 0x004562000c1e1900 */
[----:B------:R-:W-:Y:S05]  /*1150*/  BRA `(.L_x_15) ;  /* 0x0000000000087947 */ /* 0x000fea0003800000 */
.L_x_16:
[----:B------:R-:W-:Y:S02]  /*1160*/  ULDC UR4, c[0x0][0x584] ;  /* 0x0001610000047ab9 */ /* 0x000fe40000000800 */
[----:B------:R-:W-:-:S07]  /*1170*/  IMAD.U32 R156, RZ, RZ, UR4 ;  /* 0x00000004ff9c7e24 */ /* 0x000fce000f8e00ff */
.L_x_15:
[----:B------:R-:W-:-:S13]  /*1180*/  LOP3.LUT P0, RZ, R0, 0xff, RZ, 0xc0, !PT ;  /* 0x000000ff00ff7812 */ /* 0x000fda000780c0ff */
[----:B------:R-:W-:Y:S05]  /*1190*/  @!P0 EXIT ;  /* 0x000000000000894d */ /* 0x000fea0003800000 */
[----:B------:R-:W-:Y:S01]  /*11a0*/  ULDC UR4, c[0x0][0x28c] ;  /* 0x0000a30000047ab9 */ /* 0x000fe20000000800 */
[----:B------:R-:W-:Y:S01]  /*11b0*/  LOP3.LUT R166, R19, 0x1, RZ, 0xfc, !PT ;  /* 0x0000000113a67812 */ /* 0x000fe200078efcff */
[----:B------:R-:W-:Y:S01]  /*11c0*/  UIADD3 UR4, UR4, 0x7f, URZ ;  /* 0x0000007f04047890 */ /* 0x000fe2000fffe03f */
[----:B------:R-:W-:Y:S01]  /*11d0*/  UMOV UR38, URZ ;  /* 0x0000003f00267c82 */ /* 0x000fe20008000000 */
[----:B------:R-:W-:Y:S02]  /*11e0*/  UMOV UR39, URZ ;  /* 0x0000003f00277c82 */ /* 0x000fe40008000000 */
[----:B------:R-:W-:-:S04]  /*11f0*/  USHF.R.S32.HI UR5, URZ, 0x1f, UR4 ;  /* 0x0000001f3f057899 */ /* 0x000fc80008011404 */
[----:B------:R-:W-:-:S04]  /*1200*/  ULEA.HI UR5, UR5, UR4, URZ, 0x7 ;  /* 0x0000000405057291 */ /* 0x000fc8000f8f383f */
[----:B------:R-:W-:-:S12]  /*1210*/  USHF.R.S32.HI UR40, URZ, 0x7, UR5 ;  /* 0x000000073f287899 */ /* 0x000fd80008011405 */
.L_x_290:
[----:B------:R-:W-:Y:S01]  /*1220*/  LOP3.LUT R0, R18, 0x80, RZ, 0xc0, !PT ;  /* 0x0000008012007812 */ /* 0x000fe200078ec0ff */
[----:B---3--:R-:W3:Y:S01]  /*1230*/  S2UR UR7, SR_CgaCtaId ;  /* 0x00000000000779c3 */ /* 0x008ee20000008800 */
[----:B------:R-:W-:Y:S02]  /*1240*/  UMOV UR6, 0x400 ;  /* 0x0000040000067882 */ /* 0x000fe40000000000 */
[----:B------:R-:W-:-:S06]  /*1250*/  SHF.R.U32.HI R0, RZ, 0x7, R0 ;  /* 0x00000007ff007819 */ /* 0x000fcc0000011600 */
[----:B----4-:R-:W4:Y:S01]  /*1260*/  SHFL.IDX PT, R0, R0, RZ, 0x1f ;  /* 0x00001fff00007589 */ /* 0x010f2200000e0000 */
[----:B---3--:R-:W-:Y:S01]  /*1270*/  ULEA UR6, UR7, UR6, 0x18 ;  /* 0x0000000607067291 */ /* 0x008fe2000f8ec03f */
[----:B----4-:R-:W-:-:S13]  /*1280*/  R2UR UR4, R0 ;  /* 0x00000000000472ca */ /* 0x010fda00000e0000 */
[----:B------:R-:W-:-:S04]  /*1290*/  ULEA.HI UR5, UR4, UR4, URZ, 0x1 ;  /* 0x0000000404057291 */ /* 0x000fc8000f8f083f */
[----:B------:R-:W-:-:S04]  /*12a0*/  ULOP3.LUT UR5, UR5, 0x7fffe, URZ, 0xc0, !UPT ;  /* 0x0007fffe05057892 */ /* 0x000fc8000f8ec03f */
[----:B------:R-:W-:-:S03]  /*12b0*/  UIADD3 UR5, UR4, -UR5, URZ ;  /* 0x8000000504057290 */ /* 0x000fc6000fffe03f */
[----:B------:R-:W-:Y:S01]  /*12c0*/  ULDC UR4, c[0x0][0x28c] ;  /* 0x0000a30000047ab9 */ /* 0x000fe20000000800 */
[----:B------:R-:W-:Y:S01]  /*12d0*/  ULEA UR5, UR5, UR6, 0xd ;  /* 0x0000000605057291 */ /* 0x000fe2000f8e683f */
[----:B------:R-:W-:-:S03]  /*12e0*/  ISETP.LT.AND P0, PT, RZ, UR4, PT ;  /* 0x00000004ff007c0c */ /* 0x000fc6000bf01270 */
[----:B------:R-:W-:-:S04]  /*12f0*/  UIADD3 UR5, UR5, 0x100, URZ ;  /* 0x0000010005057890 */ /* 0x000fc8000fffe03f */
[----:B------:R-:W-:-:S04]  /*1300*/  USHF.R.U32.HI UR5, URZ, 0x4, UR5 ;  /* 0x000000043f057899 */ /* 0x000fc80008011605 */
[----:B------:R-:W-:Y:S02]  /*1310*/  ULOP3.LUT UR41, UR5, 0x3fff, URZ, 0xc0, !UPT ;  /* 0x00003fff05297892 */ /* 0x000fe4000f8ec03f */
[----:B-12---:R-:W-:Y:S10]  /*1320*/  @P0 BRA `(.L_x_17) ;  /* 0x0000000000400947 */ /* 0x006ff40003800000 */
[----:B------:R-:W-:Y:S01]  /*1330*/  MOV R0, 0x0 ;  /* 0x0000000000007802 */ /* 0x000fe20000000f00 */
[----:B------:R-:W-:Y:S01]  /*1340*/  ULDC.64 UR4, c[0x4][0x68] ;  /* 0x01001a0000047ab9 */ /* 0x000fe20000000a00 */
[----:B------:R-:W-:Y:S01]  /*1350*/  ULDC.64 UR6, c[0x4][0x8] ;  /* 0x0100020000067ab9 */ /* 0x000fe20000000a00 */
[----:B01----:R-:W-:Y:S01]  /*1360*/  IMAD.U32 R4, RZ, RZ, UR4 ;  /* 0x00000004ff047e24 */ /* 0x003fe2000f8e00ff */
[----:B------:R0:W1:Y:S01]  /*1370*/  LDC.64 R14, c[0x4][R0] ;  /* 0x01000000000e7b82 */ /* 0x0000620000000a00 */
[----:B------:R-:W-:Y:S01]  /*1380*/  IMAD.U32 R5, RZ, RZ, UR5 ;  /* 0x00000005ff057e24 */ /* 0x000fe2000f8e00ff */
[----:B------:R-:W-:Y:S01]  /*1390*/  ULDC.64 UR4, c[0x4][0x70] ;  /* 0x01001c0000047ab9 */ /* 0x000fe20000000a00 */
[----:B------:R-:W-:Y:S01]  /*13a0*/  IMAD.U32 R10, RZ, RZ, UR6 ;  /* 0x00000006ff0a7e24 */ /* 0x000fe2000f8e00ff */
[----:B------:R-:W-:Y:S01]  /*13b0*/  MOV R12, 0x1 ;  /* 0x00000001000c7802 */ /* 0x000fe20000000f00 */
[----:B------:R-:W-:Y:S02]  /*13c0*/  IMAD.U32 R6, RZ, RZ, UR4 ;  /* 0x00000004ff067e24 */ /* 0x000fe4000f8e00ff */
[----:B------:R-:W-:-:S02]  /*13d0*/  IMAD.U32 R7, RZ, RZ, UR5 ;  /* 0x00000005ff077e24 */ /* 0x000fc4000f8e00ff */
[----:B------:R-:W-:Y:S02]  /*13e0*/  IMAD.U32 R11, RZ, RZ, UR7 ;  /* 0x00000007ff0b7e24 */ /* 0x000fe4000f8e00ff */
[----:B------:R-:W-:Y:S02]  /*13f0*/  IMAD.MOV.U32 R8, RZ, RZ, 0x1e1 ;  /* 0x000001e1ff087424 */ /* 0x000fe400078e00ff */
[----:B0-----:R-:W-:-:S07]  /*1400*/  IMAD.MOV.U32 R13, RZ, RZ, RZ ;  /* 0x000000ffff0d7224 */ /* 0x001fce00078e00ff */
[----:B------:R-:W-:-:S07]  /*1410*/  LEPC R20, `(.L_x_17) ;  /* 0x000000001014794e */ /* 0x000fce0000000000 */
[----:B-12--5:R-:W-:Y:S05]  /*1420*/  CALL.ABS.NOINC R14 ;  /* 0x000000000e007343 */ /* 0x026fea0003c00000 */
.L_x_17:
[----:B------:R-:W-:-:S13]  /*1430*/  ISETP.NE.AND P0, PT, R166, 0x3, PT ;  /* 0x00000003a600780c */ /* 0x000fda0003f05270 */
[----:B------:R-:W-:Y:S05]  /*1440*/  @!P0 BRA `(.L_x_18) ;  /* 0x0000000000048947 */ /* 0x000fea0003800000 */
[----:B------:R-:W-:Y:S01]  /*1450*/  BPT.TRAP 0x1 ;  /* 0x000000040000795c */ /* 0x000fe20000300000 */
.L_x_18:
[----:B------:R-:W3:Y:S01]  /*1460*/  S2UR UR5, SR_CgaCtaId ;  /* 0x00000000000579c3 */ /* 0x000ee20000008800 */
[----:B------:R-:W-:Y:S01]  /*1470*/  UMOV UR4, 0x400 ;  /* 0x0000040000047882 */ /* 0x000fe20000000000 */
[----:B------:R-:W-:Y:S02]  /*1480*/  IMAD.U32 R0, RZ, RZ, UR38 ;  /* 0x00000026ff007e24 */ /* 0x000fe4000f8e00ff */
[----:B------:R-:W-:-:S03]  /*1490*/  IMAD.U32 R3, RZ, RZ, UR39 ;  /* 0x00000027ff037e24 */ /* 0x000fc6000f8e00ff */
[----:B------:R-:W-:Y:S01]  /*14a0*/  SHF.L.U32 R0, R0, 0x1f, RZ ;  /* 0x0000001f00007819 */ /* 0x000fe200000006ff */
[----:B---3--:R-:W-:-:S06]  /*14b0*/  ULEA UR4, UR5, UR4, 0x18 ;  /* 0x0000000405047291 */ /* 0x008fcc000f8ec03f */
[----:B------:R-:W-:-:S04]  /*14c0*/  IMAD.U32 R6, RZ, RZ, UR4 ;  /* 0x00000004ff067e24 */ /* 0x000fc8000f8e00ff */
[----:B------:R-:W-:-:S04]  /*14d0*/  IMAD R3, R3, 0x8, R6 ;  /* 0x0000000803037824 */ /* 0x000fc800078e0206 */
[----:B------:R3:W4:Y:S01]  /*14e0*/  SYNCS.PHASECHK.TRANS64.TRYWAIT P1, [R3+URZ], R0 ;  /* 0x00000000030075a7 */ /* 0x000722000802017f */
[----:B------:R-:W-:Y:S05]  /*14f0*/  @!P0 BRA `(.L_x_19) ;  /* 0x0000000000048947 */ /* 0x000fea0003800000 */
[----:B------:R-:W-:Y:S01]  /*1500*/  BPT.TRAP 0x1 ;  /* 0x000000040000795c */ /* 0x000fe20000300000 */
.L_x_19:
[----:B----4-:R-:W-:Y:S05]  /*1510*/  @P1 BRA `(.L_x_20) ;  /* 0x0000000000081947 */ /* 0x010fea0003800000 */
[----:B------:R-:W4:Y:S02]  /*1520*/  SYNCS.PHASECHK.TRANS64.TRYWAIT P1, [R3+URZ], R0 ;  /* 0x00000000030075a7 */ /* 0x000f24000802017f */
[----:B----4-:R-:W-:Y:S05]  /*1530*/  @!P1 BRA `(.L_x_21) ;  /* 0x000000b800089947 */ /* 0x010fea0003800000 */
.L_x_20:
[----:B------:R-:W-:-:S04]  /*1540*/  UISETP.LT.AND UP0, UPT, UR40, 0x1, UPT ;  /* 0x000000012800788c */ /* 0x000fc8000bf01270 */
[----:B------:R-:W-:-:S06]  /*1550*/  USEL UR4, UR40, 0x1, UP0 ;  /* 0x0000000128047887 */ /* 0x000fcc0008000000 */
[----:B---34-:R-:W-:Y:S01]  /*1560*/  IMAD.U32 R0, RZ, RZ, UR4 ;  /* 0x00000004ff007e24 */ /* 0x018fe2000f8e00ff */
[----:B------:R-:W-:Y:S05]  /*1570*/  WARPSYNC.ALL ;  /* 0x0000000000007948 */ /* 0x000fea0003800000 */
[----:B------:R-:W-:-:S04]  /*1580*/  IADD3 R0, -R0, UR40, RZ ;  /* 0x0000002800007c10 */ /* 0x000fc8000fffe1ff */
[----:B------:R-:W-:Y:S02]  /*1590*/  ISETP.GE.AND P1, PT, R0, 0x1, PT ;  /* 0x000000010000780c */ /* 0x000fe40003f26270 */
[----:B------:R-:W-:Y:S01]  /*15a0*/  R2UR UR4, R6 ;  /* 0x00000000060472ca */ /* 0x000fe200000e0000 */
[----:B------:R-:W-:Y:S01]  /*15b0*/  WARPGROUP.ARRIVE ;  /* 0x00000000000079c5 */ /* 0x000fe20000000000 */
[----:B------:R-:W-:Y:S01]  /*15c0*/  UMOV UR9, 0x40000040 ;  /* 0x4000004000097882 */ /* 0x000fe20000000000 */
[----:B------:R-:W-:Y:S01]  /*15d0*/  UMOV UR11, 0x40000040 ;  /* 0x40000040000b7882 */ /* 0x000fe20000000000 */
[----:B------:R-:W-:Y:S01]  /*15e0*/  UMOV UR13, 0x40000040 ;  /* 0x40000040000d7882 */ /* 0x000fe20000000000 */
[----:B------:R-:W-:-:S08]  /*15f0*/  UMOV UR15, UR11 ;  /* 0x0000000b000f7c82 */ /* 0x000fd00008000000 */
[----:B------:R-:W-:-:S04]  /*1600*/  UIADD3 UR4, UR4, 0x50100, URZ ;  /* 0x0005010004047890 */ /* 0x000fc8000fffe03f */
[----:B------:R-:W-:-:S04]  /*1610*/  USHF.R.U32.HI UR4, URZ, 0x4, UR4 ;  /* 0x000000043f047899 */ /* 0x000fc80008011604 */
[----:B------:R-:W-:Y:S02]  /*1620*/  ULOP3.LUT UR5, UR4, 0x3fff, URZ, 0xc0, !UPT ;  /* 0x00003fff04057892 */ /* 0x000fe4000f8ec03f */
[----:B------:R-:W-:Y:S02]  /*1630*/  ULOP3.LUT UR4, UR41, 0x10000, URZ, 0xfc, !UPT ;  /* 0x0001000029047892 */ /* 0x000fe4000f8efc3f */
[----:B------:R-:W-:Y:S02]  /*1640*/  ULOP3.LUT UR5, UR5, 0x10000, URZ, 0xfc, !UPT ;  /* 0x0001000005057892 */ /* 0x000fe4000f8efc3f */
[----:B------:R-:W-:Y:S02]  /*1650*/  ULEA UR8, UR39, UR4, 0xc ;  /* 0x0000000427087291 */ /* 0x000fe4000f8e603f */
[----:B------:R-:W-:Y:S02]  /*1660*/  ULEA UR6, UR39, UR5, 0xb ;  /* 0x0000000527067291 */ /* 0x000fe4000f8e583f */
[----:B------:R-:W-:-:S05]  /*1670*/  UIADD3 UR12, UR8, 0x400, URZ ;  /* 0x00000400080c7890 */ /* 0x000fca000fffe03f */
[----:B------:R-:W-:Y:S02]  /*1680*/  UMOV UR10, UR6 ;  /* 0x00000006000a7c82 */ /* 0x000fe40008000000 */
[----:B------:R-:W-:Y:S01]  /*1690*/  HGMMA.64x128x16.F32 R88, gdesc[UR8], RZ, !UPT, gsb0 ;  /* 0x01e00000085879f0 */ /* 0x000fe2000c0008ff */
[----:B------:R-:W-:Y:S02]  /*16a0*/  UMOV UR14, UR10 ;  /* 0x0000000a000e7c82 */ /* 0x000fe40008000000 */
[----:B------:R-:W-:Y:S02]  /*16b0*/  WARPGROUP.DEPBAR.LE gsb0, 0x0 ;  /* 0x00008000000079c5 */ /* 0x000fe40000010000 */
[----:B------:R-:W-:-:S07]  /*16c0*/  WARPGROUP.ARRIVE ;  /* 0x00000000000079c5 */ /* 0x000fce0000000000 */
[----:B------:R-:W-:Y:S01]  /*16d0*/  HGMMA.64x128x16.F32 R24, gdesc[UR12], RZ, !UPT, gsb0 ;  /* 0x01e000000c1879f0 */ /* 0x000fe2000c0008ff */
[----:B------:R-:W-:Y:S02]  /*16e0*/  UIADD3 UR12, UR8, 0x2, URZ ;  /* 0x00000002080c7890 */ /* 0x000fe4000fffe03f */
[----:B------:R-:W-:Y:S01]  /*16f0*/  UIADD3 UR14, UR6, 0x2, URZ ;  /* 0x00000002060e7890 */ /* 0x000fe2000fffe03f */
[----:B------:R-:W-:Y:S01]  /*1700*/  UMOV UR13, 0x40000040 ;  /* 0x40000040000d7882 */ /* 0x000fe20000000000 */
[----:B------:R-:W-:Y:S01]  /*1710*/  UMOV UR15, 0x40000040 ;  /* 0x40000040000f7882 */ /* 0x000fe20000000000 */
[----:B------:R-:W-:Y:S02]  /*1720*/  WARPGROUP.DEPBAR.LE gsb0, 0x0 ;  /* 0x00008000000079c5 */ /* 0x000fe40000010000 */
[----:B------:R-:W-:-:S06]  /*1730*/  WARPGROUP.ARRIVE ;  /* 0x00000000000079c5 */ /* 0x000fcc0000000000 */
[----:B------:R-:W-:Y:S01]  /*1740*/  HGMMA.64x128x16.F32 R88, gdesc[UR12], R88, gsb0 ;  /* 0x01e000000c5879f0 */ /* 0x000fe20008000858 */
[----:B------:R-:W-:Y:S01]  /*1750*/  UIADD3 UR12, UR8, 0x402, URZ ;  /* 0x00000402080c7890 */ /* 0x000fe2000fffe03f */
[----:B------:R-:W-:Y:S01]  /*1760*/  UMOV UR13, 0x40000040 ;  /* 0x40000040000d7882 */ /* 0x000fe20000000000 */
[----:B------:R-:W-:Y:S02]  /*1770*/  WARPGROUP.DEPBAR.LE gsb0, 0x0 ;  /* 0x00008000000079c5 */ /* 0x000fe40000010000 */
[----:B------:R-:W-:-:S07]  /*1780*/  WARPGROUP.ARRIVE ;  /* 0x00000000000079c5 */ /* 0x000fce0000000000 */
[----:B------:R-:W-:Y:S01]  /*1790*/  HGMMA.64x128x16.F32 R24, gdesc[UR12], R24, gsb0 ;  /* 0x01e000000c1879f0 */ /* 0x000fe20008000818 */
        /* <DEDUP_REMOVED lines=71> */
[----:B------:R-:W-:Y:S03]  /*1c10*/  HGMMA.64x128x16.F32 R24, gdesc[UR12], R24, gsb0 ;  /* 0x01e000000c1879f0 */ /* 0x000fe60008000818 */
[----:B------:R-:W-:Y:S02]  /*1c20*/  WARPGROUP.DEPBAR.LE gsb0, 0x0 ;  /* 0x00008000000079c5 */ /* 0x000fe40000010000 */
[----:B------:R-:W-:Y:S05]  /*1c30*/  @!P1 BRA `(.L_x_22) ;  /* 0x0000000800349947 */ /* 0x000fea0003800000 */
[----:B------:R-:W-:Y:S02]  /*1c40*/  UIADD3 UR6, UR39, 0x1, URZ ;  /* 0x0000000127067890 */ /* 0x000fe4000fffe03f */
[----:B------:R-:W-:Y:S02]  /*1c50*/  IMAD.U32 R3, RZ, RZ, UR39 ;  /* 0x00000027ff037e24 */ /* 0x000fe4000f8e00ff */
[----:B------:R-:W-:-:S04]  /*1c60*/  UISETP.NE.AND UP0, UPT, UR6, 0x5, UPT ;  /* 0x000000050600788c */ /* 0x000fc8000bf05270 */
[----:B------:R-:W-:Y:S02]  /*1c70*/  USEL UR7, URZ, 0x1, UP0 ;  /* 0x000000013f077887 */ /* 0x000fe40008000000 */
[----:B------:R-:W-:Y:S02]  /*1c80*/  USEL UR6, UR6, URZ, UP0 ;  /* 0x0000003f06067287 */ /* 0x000fe40008000000 */
[----:B------:R-:W-:-:S06]  /*1c90*/  ULOP3.LUT UR7, UR38, UR7, URZ, 0x3c, !UPT ;  /* 0x0000000726077292 */ /* 0x000fcc000f8e3c3f */
[----:B------:R-:W-:-:S07]  /*1ca0*/  IMAD.U32 R7, RZ, RZ, UR7 ;  /* 0x00000007ff077e24 */ /* 0x000fce000f8e00ff */
.L_x_29:
[----:B------:R-:W-:Y:S05]  /*1cb0*/  @!P0 BRA `(.L_x_23) ;  /* 0x0000000000048947 */ /* 0x000fea0003800000 */
[----:B------:R-:W-:Y:S01]  /*1cc0*/  BPT.TRAP 0x1 ;  /* 0x000000040000795c */ /* 0x000fe20000300000 */
.L_x_23:
[----:B------:R-:W3:Y:S01]  /*1cd0*/  S2UR UR8, SR_CgaCtaId ;  /* 0x00000000000879c3 */ /* 0x000ee20000008800 */
[----:B------:R-:W-:Y:S01]  /*1ce0*/  UMOV UR7, 0x400 ;  /* 0x0000040000077882 */ /* 0x000fe20000000000 */
[----:B01----:R-:W-:Y:S02]  /*1cf0*/  MOV R5, UR6 ;  /* 0x0000000600057c02 */ /* 0x003fe40008000f00 */
[----:B------:R-:W-:Y:S01]  /*1d00*/  SHF.L.U32 R4, R7, 0x1f, RZ ;  /* 0x0000001f07047819 */ /* 0x000fe200000006ff */
[----:B---3--:R-:W-:-:S06]  /*1d10*/  ULEA UR7, UR8, UR7, 0x18 ;  /* 0x0000000708077291 */ /* 0x008fcc000f8ec03f */
[----:B------:R-:W-:-:S04]  /*1d20*/  IMAD.U32 R6, RZ, RZ, UR7 ;  /* 0x00000007ff067e24 */ /* 0x000fc8000f8e00ff */
[----:B------:R-:W-:-:S04]  /*1d30*/  IMAD R5, R5, 0x8, R6 ;  /* 0x0000000805057824 */ /* 0x000fc800078e0206 */
[----:B------:R0:W1:Y:S01]  /*1d40*/  SYNCS.PHASECHK.TRANS64.TRYWAIT P1, [R5+URZ], R4 ;  /* 0x00000004050075a7 */ /* 0x000062000802017f */
[----:B------:R-:W-:Y:S05]  /*1d50*/  @!P0 BRA `(.L_x_24) ;  /* 0x0000000000048947 */ /* 0x000fea0003800000 */
[----:B------:R-:W-:Y:S01]  /*1d60*/  BPT.TRAP 0x1 ;  /* 0x000000040000795c */ /* 0x000fe20000300000 */
.L_x_24:
[----:B-1----:R-:W-:Y:S05]  /*1d70*/  @P1 BRA `(.L_x_25) ;  /* 0x0000000000081947 */ /* 0x002fea0003800000 */
[----:B------:R-:W1:Y:S02]  /*1d80*/  SYNCS.PHASECHK.TRANS64.TRYWAIT P1, [R5+URZ], R4 ;  /* 0x00000004050075a7 */ /* 0x000e64000802017f */
[----:B-1----:R-:W-:Y:S05]  /*1d90*/  @!P1 BRA `(.L_x_26) ;  /* 0x000000b000049947 */ /* 0x002fea0003800000 */
.L_x_25:
[----:B------:R-:W-:Y:S01]  /*1da0*/  ULEA UR10, UR6, UR4, 0xc ;  /* 0x00000004060a7291 */ /* 0x000fe2000f8e603f */
[----:B------:R-:W-:Y:S01]  /*1db0*/  WARPGROUP.ARRIVE ;  /* 0x00000000000079c5 */ /* 0x000fe20000000000 */
[----:B------:R-:W-:Y:S01]  /*1dc0*/  ULEA UR8, UR6, UR5, 0xb ;  /* 0x0000000506087291 */ /* 0x000fe2000f8e583f */
[----:B------:R-:W-:Y:S01]  /*1dd0*/  UMOV UR13, 0x40000040 ;  /* 0x40000040000d7882 */ /* 0x000fe20000000000 */
[----:B------:R-:W-:-:S03]  /*1de0*/  UMOV UR15, 0x40000040 ;  /* 0x40000040000f7882 */ /* 0x000fc60000000000 */
[----:B------:R-:W-:Y:S02]  /*1df0*/  UMOV UR12, UR10 ;  /* 0x0000000a000c7c82 */ /* 0x000fe40008000000 */
[----:B------:R-:W-:Y:S02]  /*1e00*/  UMOV UR14, UR8 ;  /* 0x00000008000e7c82 */ /* 0x000fe40008000000 */
        /* <DEDUP_REMOVED lines=92> */
[----:B------:R-:W-:Y:S01]  /*23d0*/  BPT.TRAP 0x1 ;  /* 0x000000040000795c */ /* 0x000fe20000300000 */
.L_x_27:
[----:B------:R-:W-:-:S13]  /*23e0*/  ISETP.NE.AND P1, PT, R22, RZ, PT ;  /* 0x000000ff1600720c */ /* 0x000fda0003f25270 */
[----:B01----:R-:W-:-:S04]  /*23f0*/  @P1 IMAD R4, R3, 0x8, R6 ;  /* 0x0000000803041824 */ /* 0x003fc800078e0206 */
[----:B------:R-:W-:-:S05]  /*2400*/  @P1 VIADD R5, R4, 0x28 ;  /* 0x0000002804051836 */ /* 0x000fca0000000000 */
[----:B------:R-:W-:-:S04]  /*2410*/  @P1 PRMT R5, R152, 0x654, R5 ;  /* 0x0000065498051816 */ /* 0x000fc80000000005 */
[----:B------:R0:W-:Y:S01]  /*2420*/  @P1 SYNCS.ARRIVE.TRANS64.RED.A1T0 RZ, [R5+URZ], RZ ;  /* 0x000000ff05ff19a7 */ /* 0x0001e2000810043f */
[----:B------:R-:W-:-:S13]  /*2430*/  ISETP.GT.U32.AND P1, PT, R19, 0x1, PT ;  /* 0x000000011300780c */ /* 0x000fda0003f24070 */
[----:B0-----:R-:W-:Y:S05]  /*2440*/  @P1 BRA `(.L_x_28) ;  /* 0x0000000000041947 */ /* 0x001fea0003800000 */
[----:B------:R-:W-:Y:S01]  /*2450*/  BPT.TRAP 0x1 ;  /* 0x000000040000795c */ /* 0x000fe20000300000 */
.L_x_28:
[----:B------:R-:W-:Y:S01]  /*2460*/  UIADD3 UR6, UR6, 0x1, URZ ;  /* 0x0000000106067890 */ /* 0x000fe2000fffe03f */
[C---:B------:R-:W-:Y:S01]  /*2470*/  ISETP.GT.AND P2, PT, R0.reuse, 0x1, PT ;  /* 0x000000010000780c */ /* 0x040fe20003f44270 */
[----:B------:R-:W-:Y:S02]  /*2480*/  VIADD R3, R3, 0x1 ;  /* 0x0000000103037836 */ /* 0x000fe40000000000 */
[----:B------:R-:W-:Y:S01]  /*2490*/  UISETP.NE.AND UP0, UPT, UR6, 0x5, UPT ;  /* 0x000000050600788c */ /* 0x000fe2000bf05270 */
[----:B------:R-:W-:Y:S02]  /*24a0*/  VIADD R0, R0, 0xffffffff ;  /* 0xffffffff00007836 */ /* 0x000fe40000000000 */
[C---:B------:R-:W-:Y:S01]  /*24b0*/  ISETP.NE.AND P1, PT, R3.reuse, 0x5, PT ;  /* 0x000000050300780c */ /* 0x040fe20003f25270 */
[----:B------:R-:W-:Y:S02]  /*24c0*/  USEL UR7, URZ, 0x1, UP0 ;  /* 0x000000013f077887 */ /* 0x000fe40008000000 */
[----:B------:R-:W-:Y:S01]  /*24d0*/  USEL UR6, UR6, URZ, UP0 ;  /* 0x0000003f06067287 */ /* 0x000fe20008000000 */
[----:B------:R-:W-:-:S03]  /*24e0*/  SEL R3, R3, RZ, P1 ;  /* 0x000000ff03037207 */ /* 0x000fc60000800000 */
[----:B------:R-:W-:Y:S01]  /*24f0*/  LOP3.LUT R7, R7, UR7, RZ, 0x3c, !PT ;  /* 0x0000000707077c12 */ /* 0x000fe2000f8e3cff */
[----:B------:R-:W-:Y:S07]  /*2500*/  @P2 BRA `(.L_x_29) ;  /* 0xfffffff400e82947 */ /* 0x000fee000383ffff */
.L_x_22:
[----:B------:R-:W3:Y:S02]  /*2510*/  LDC R0, c[0x0][0x28c] ;  /* 0x0000a300ff007b82 */ /* 0x000ee40000000800 */
[----:B---3--:R-:W-:-:S13]  /*2520*/  ISETP.GE.AND P1, PT, R0, 0x1, PT ;  /* 0x000000010000780c */ /* 0x008fda0003f26270 */
[----:B------:R-:W-:Y:S05]  /*2530*/  @!P1 BRA `(.L_x_30) ;  /* 0x0000000000509947 */ /* 0x000fea0003800000 */
[----:B------:R-:W-:Y:S05]  /*2540*/  @!P0 BRA `(.L_x_31) ;  /* 0x0000000000048947 */ /* 0x000fea0003800000 */
[----:B------:R-:W-:Y:S01]  /*2550*/  BPT.TRAP 0x1 ;  /* 0x000000040000795c */ /* 0x000fe20000300000 */
.L_x_31:
[----:B------:R-:W-:Y:S01]  /*2560*/  ISETP.NE.AND P0, PT, R22, RZ, PT ;  /* 0x000000ff1600720c */ /* 0x000fe20003f05270 */
[----:B------:R-:W-:Y:S01]  /*2570*/  BSSY B0, `(.L_x_32) ;  /* 0x000000e000007945 */ /* 0x000fe20003800000 */
[----:B------:R-:W-:-:S11]  /*2580*/  ISETP.GT.U32.AND P1, PT, R19, 0x1, PT ;  /* 0x000000011300780c */ /* 0x000fd60003f24070 */
[----:B------:R-:W-:Y:S05]  /*2590*/  @!P0 BRA `(.L_x_33) ;  /* 0x00000000002c8947 */ /* 0x000fea0003800000 */
[----:B------:R-:W-:-:S04]  /*25a0*/  UISETP.LT.AND UP0, UPT, UR40, 0x1, UPT ;  /* 0x000000012800788c */ /* 0x000fc8000bf01270 */
[----:B------:R-:W-:-:S04]  /*25b0*/  USEL UR6, UR40, 0x1, UP0 ;  /* 0x0000000128067887 */ /* 0x000fc80008000000 */
[----:B------:R-:W-:-:S04]  /*25c0*/  UIADD3 UR6, UR39, UR40, -UR6 ;  /* 0x0000002827067290 */ /* 0x000fc8000fffe806 */
[----:B------:R-:W-:-:S04]  /*25d0*/  UIMAD.WIDE.U32 UR4, UR6, -0x33333333, URZ ;  /* 0xcccccccd060478a5 */ /* 0x000fc8000f8e003f */
[----:B------:R-:W-:-:S04]  /*25e0*/  USHF.R.U32.HI UR4, URZ, 0x2, UR5 ;  /* 0x000000023f047899 */ /* 0x000fc80008011605 */
[----:B------:R-:W-:-:S06]  /*25f0*/  UIMAD UR6, UR4, -0x5, UR6 ;  /* 0xfffffffb040678a4 */ /* 0x000fcc000f8e0206 */
[----:B------:R-:W-:-:S04]  /*2600*/  IMAD.U32 R3, RZ, RZ, UR6 ;  /* 0x00000006ff037e24 */ /* 0x000fc8000f8e00ff */
[----:B------:R-:W-:-:S05]  /*2610*/  IMAD R0, R3, 0x8, R6 ;  /* 0x0000000803007824 */ /* 0x000fca00078e0206 */
[----:B------:R-:W-:-:S04]  /*2620*/  IADD3 R3, R0, 0x28, RZ ;  /* 0x0000002800037810 */ /* 0x000fc80007ffe0ff */
[----:B------:R-:W-:-:S04]  /*2630*/  PRMT R3, R152, 0x654, R3 ;  /* 0x0000065498037816 */ /* 0x000fc80000000003 */
[----:B------:R3:W-:Y:S03]  /*2640*/  SYNCS.ARRIVE.TRANS64.RED.A1T0 RZ, [R3+URZ], RZ ;  /* 0x000000ff03ff79a7 */ /* 0x0007e6000810043f */
.L_x_33:
[----:B------:R-:W-:Y:S05]  /*2650*/  BSYNC B0 ;  /* 0x0000000000007941 */ /* 0x000fea0003800000 */
.L_x_32:
[----:B------:R-:W-:Y:S05]  /*2660*/  @P1 BRA `(.L_x_30) ;  /* 0x0000000000041947 */ /* 0x000fea0003800000 */
[----:B------:R-:W-:Y:S01]  /*2670*/  BPT.TRAP 0x1 ;  /* 0x000000040000795c */ /* 0x000fe20000300000 */
.L_x_30:
[----:B------:R-:W4:Y:S01]  /*2680*/  LDC R6, c[0x0][0x288] ;  /* 0x0000a200ff067b82 */ /* 0x000f220000000800 */
[--C-:B------:R-:W-:Y:S01]  /*2690*/  SHF.R.U32.HI R0, RZ, 0x2, R18.reuse ;  /* 0x00000002ff007819 */ /* 0x100fe20000011612 */
[----:B------:R-:W-:Y:S01]  /*26a0*/  IMAD.SHL.U32 R13, R154, 0x80, RZ ;  /* 0x000000809a0d7824 */ /* 0x000fe200078e00ff */
[----:B01----:R-:W-:Y:S01]  /*26b0*/  SHF.R.U32.HI R5, RZ, 0x7, R18 ;  /* 0x00000007ff057819 */ /* 0x003fe20000011612 */
[----:B------:R-:W-:Y:S01]  /*26c0*/  UIADD3 UR39, UR40, UR39, URZ ;  /* 0x0000002728277290 */ /* 0x000fe2000fffe03f */
[----:B------:R-:W-:Y:S01]  /*26d0*/  LOP3.LUT R4, R18, 0x60, RZ, 0xc0, !PT ;  /* 0x0000006012047812 */ /* 0x000fe200078ec0ff */
[----:B------:R-:W-:Y:S01]  /*26e0*/  ULDC UR7, c[0x0][0x284] ;  /* 0x0000a10000077ab9 */ /* 0x000fe20000000800 */
[----:B---3--:R-:W-:Y:S01]  /*26f0*/  LOP3.LUT R3, R0, 0x7, RZ, 0xc0, !PT ;  /* 0x0000000700037812 */ /* 0x008fe200078ec0ff */
[----:B------:R-:W-:Y:S01]  /*2700*/  UISETP.GT.U32.AND UP0, UPT, UR39, 0x4, UPT ;  /* 0x000000042700788c */ /* 0x000fe2000bf04070 */
[----:B------:R-:W-:Y:S01]  /*2710*/  LOP3.LUT R0, R5, 0x1, RZ, 0xc0, !PT ;  /* 0x0000000105007812 */ /* 0x000fe200078ec0ff */
[----:B------:R-:W-:Y:S01]  /*2720*/  UISETP.GE.U32.AND UP1, UPT, UR40, 0x5, UPT ;  /* 0x000000052800788c */ /* 0x000fe2000bf26070 */
[----:B------:R-:W-:Y:S01]  /*2730*/  SHF.R.U32.HI R10, RZ, 0x1, R4 ;  /* 0x00000001ff0a7819 */ /* 0x000fe20000011604 */
[----:B------:R-:W-:Y:S01]  /*2740*/  UISETP.LT.U32.AND UP0, UPT, UR40, 0x5, UP0 ;  /* 0x000000052800788c */ /* 0x000fe20008701070 */
[----:B------:R-:W-:Y:S01]  /*2750*/  LOP3.LUT R4, R18, 0x3, RZ, 0xc0, !PT ;  /* 0x0000000312047812 */ /* 0x000fe200078ec0ff */
[----:B------:R-:W-:Y:S01]  /*2760*/  IMAD.SHL.U32 R8, R0, 0x40, RZ ;  /* 0x0000004000087824 */ /* 0x000fe200078e00ff */
[----:B------:R-:W-:Y:S01]  /*2770*/  IADD3 R5, RZ, -R10, -R3 ;  /* 0x8000000aff057210 */ /* 0x000fe20007ffe803 */
[----:B------:R-:W-:Y:S01]  /*2780*/  ULDC.64 UR8, c[0x0][0x5d0] ;  /* 0x0001740000087ab9 */ /* 0x000fe20000000a00 */
[----:B------:R-:W-:Y:S01]  /*2790*/  SHF.R.S32.HI R21, RZ, 0x1f, R23 ;  /* 0x0000001fff157819 */ /* 0x000fe20000011417 */
[----:B------:R-:W-:Y:S01]  /*27a0*/  UIMAD.WIDE.U32 UR4, UR39, -0x33333333, URZ ;  /* 0xcccccccd270478a5 */ /* 0x000fe2000f8e003f */
[----:B--2---:R-:W-:Y:S01]  /*27b0*/  LOP3.LUT R157, R8, 0x40, R3, 0xe2, !PT ;  /* 0x00000040089d7812 */ /* 0x004fe200078ee203 */
[----:B------:R-:W-:Y:S01]  /*27c0*/  IMAD R3, R0, -0x40, R5 ;  /* 0xffffffc000037824 */ /* 0x000fe200078e0205 */
[----:B------:R-:W-:Y:S01]  /*27d0*/  USEL UR6, URZ, 0x1, !UP0 ;  /* 0x000000013f067887 */ /* 0x000fe2000c000000 */
[----:B------:R-:W-:Y:S01]  /*27e0*/  IMAD.SHL.U32 R0, R153, 0x100, RZ ;  /* 0x0000010099007824 */ /* 0x000fe200078e00ff */
[----:B------:R-:W-:Y:S01]  /*27f0*/  USHF.R.U32.HI UR4, URZ, 0x2, UR5 ;  /* 0x000000023f047899 */ /* 0x000fe20008011605 */
[----:B----4-:R-:W-:Y:S01]  /*2800*/  IMAD R12, R4, -0x2, R6 ;  /* 0xfffffffe040c7824 */ /* 0x010fe200078e0206 */
[----:B------:R-:W-:Y:S01]  /*2810*/  ISETP.GE.AND P0, PT, R13, R6, PT ;  /* 0x000000060d00720c */ /* 0x000fe20003f06270 */
[----:B------:R-:W-:Y:S01]  /*2820*/  IMAD.SHL.U32 R6, R18, 0x2, RZ ;  /* 0x0000000212067824 */ /* 0x000fe200078e00ff */
[----:B------:R-:W-:Y:S01]  /*2830*/  ULOP3.LUT UR38, UR38, UR6, URZ, 0x3c, !UPT ;  /* 0x0000000626267292 */ /* 0x000fe2000f8e3c3f */
[----:B------:R-:W-:Y:S01]  /*2840*/  IMAD R4, R21, UR8, RZ ;  /* 0x0000000815047c24 */ /* 0x000fe2000f8e02ff */
[C---:B------:R-:W-:Y:S01]  /*2850*/  ISETP.GE.OR P0, PT, R0.reuse, UR7, P0 ;  /* 0x0000000700007c0c */ /* 0x040fe20008706670 */
[----:B------:R-:W-:Y:S01]  /*2860*/  IMAD.WIDE R8, R153, 0x100, RZ ;  /* 0x0000010099087825 */ /* 0x000fe200078e02ff */
[----:B------:R-:W-:Y:S01]  /*2870*/  LOP3.LUT R6, R13, 0x6, R6, 0xf8, !PT ;  /* 0x000000060d067812 */ /* 0x000fe200078ef806 */
[----:B------:R-:W-:Y:S01]  /*2880*/  UIMAD UR39, UR4, -0x5, UR39 ;  /* 0xfffffffb042778a4 */ /* 0x000fe2000f8e0227 */
[----:B------:R-:W-:Y:S01]  /*2890*/  IADD3 R3, -R0, UR7, R3 ;  /* 0x0000000700037c10 */ /* 0x000fe2000fffe103 */
[----:B------:R-:W-:Y:S01]  /*28a0*/  IMAD R11, R23, UR9, R4 ;  /* 0x00000009170b7c24 */ /* 0x000fe2000f8e0204 */
[----:B------:R-:W-:Y:S01]  /*28b0*/  SHF.R.S32.HI R7, RZ, 0x1f, R6 ;  /* 0x0000001fff077819 */ /* 0x000fe20000011406 */
[----:B------:R-:W-:Y:S01]  /*28c0*/  @UP1 ULOP3.LUT UR38, UR38, 0x1, UR4, 0x78, !UPT ;  /* 0x0000000126261892 */ /* 0x000fe2000f8e7804 */
[----:B------:R-:W-:Y:S01]  /*28d0*/  LOP3.LUT R157, R8, R157, R10, 0xfe, !PT ;  /* 0x0000009d089d7212 */ /* 0x000fe200078efe0a */
[----:B------:R-:W-:-:S02]  /*28e0*/  IMAD.IADD R0, R12, 0x1, -R13 ;  /* 0x000000010c007824 */ /* 0x000fc400078e0a0d */
[----:B------:R-:W-:-:S04]  /*28f0*/  IMAD.WIDE.U32 R4, R23, UR8, R6 ;  /* 0x0000000817047c25 */ /* 0x000fc8000f8e0006 */
[----:B------:R-:W-:Y:S02]  /*2900*/  IMAD.IADD R11, R5, 0x1, R11 ;  /* 0x00000001050b7824 */ /* 0x000fe400078e020b */
[----:B------:R-:W-:Y:S02]  /*2910*/  IMAD.MOV.U32 R153, RZ, RZ, -0x1 ;  /* 0xffffffffff997424 */ /* 0x000fe400078e00ff */
[----:B------:R-:W-:Y:S01]  /*2920*/  IMAD.MOV.U32 R10, RZ, RZ, R4 ;  /* 0x000000ffff0a7224 */ /* 0x000fe200078e0004 */
[----:B------:R-:W-:Y:S06]  /*2930*/  @P0 BRA `(.L_x_34) ;  /* 0x0000008400680947 */ /* 0x000fec0003800000 */
[----:B------:R-:W0:Y:S01]  /*2940*/  LDC.64 R4, c[0x0][0x5c8] ;  /* 0x00017200ff047b82 */ /* 0x000e220000000a00 */
[----:B-----5:R-:W-:Y:S01]  /*2950*/  FSETP.NEU.AND P0, PT, R156, RZ, PT ;  /* 0x000000ff9c00720b */ /* 0x020fe20003f0d000 */
[----:B------:R-:W-:Y:S01]  /*2960*/  BSSY B0, `(.L_x_34) ;  /* 0x0000857000007945 */ /* 0x000fe20003800000 */
[----:B------:R-:W-:-:S04]  /*2970*/  ISETP.GT.AND P3, PT, R3, RZ, PT ;  /* 0x000000ff0300720c */ /* 0x000fc80003f64270 */
[----:B------:R-:W-:Y:S01]  /*2980*/  ISETP.GT.AND P1, PT, R0, RZ, P3 ;  /* 0x000000ff0000720c */ /* 0x000fe20001f24270 */
[-C--:B0-----:R-:W-:Y:S02]  /*2990*/  IMAD R12, R9, R4.reuse, RZ ;  /* 0x00000004090c7224 */ /* 0x081fe400078e02ff */
[----:B------:R-:W-:-:S04]  /*29a0*/  IMAD.WIDE.U32 R168, R157, R4, R10 ;  /* 0x000000049da87225 */ /* 0x000fc800078e000a */
[----:B------:R-:W-:-:S05]  /*29b0*/  IMAD R11, R157, R5, R12 ;  /* 0x000000059d0b7224 */ /* 0x000fca00078e020c */
[----:B------:R-:W-:Y:S01]  /*29c0*/  IADD3 R167, R169, R11, RZ ;  /* 0x0000000ba9a77210 */ /* 0x000fe20007ffe0ff */
[----:B------:R-:W-:Y:S06]  /*29d0*/  @!P0 BRA `(.L_x_35) ;  /* 0x0000006000088947 */ /* 0x000fec0003800000 */
[----:B------:R-:W0:Y:S01]  /*29e0*/  LDC.64 R12, c[0x0][0x5b8] ;  /* 0x00016e00ff0c7b82 */ /* 0x000e220000000a00 */
[----:B------:R-:W-:-:S07]  /*29f0*/  ULDC.64 UR4, c[0x0][0x5c0] ;  /* 0x0001700000047ab9 */ /* 0x000fce0000000a00 */
[----:B------:R-:W1:Y:S08]  /*2a00*/  LDC.64 R14, c[0x0][0x5b0] ;  /* 0x00016c00ff0e7b82 */ /* 0x000e700000000a00 */
[----:B------:R-:W2:Y:S01]  /*2a10*/  LDC.64 R10, c[0x0][0x5a8] ;  /* 0x00016a00ff0a7b82 */ /* 0x000ea20000000a00 */
[----:B0-----:R-:W-:-:S04]  /*2a20*/  IMAD R20, R21, R12, RZ ;  /* 0x0000000c15147224 */ /* 0x001fc800078e02ff */
[C---:B------:R-:W-:Y:S02]  /*2a30*/  IMAD R13, R23.reuse, R13, R20 ;  /* 0x0000000d170d7224 */ /* 0x040fe400078e0214 */
[----:B------:R-:W-:-:S04]  /*2a40*/  IMAD.WIDE.U32 R20, R23, R12, R6 ;  /* 0x0000000c17147225 */ /* 0x000fc800078e0006 */
[-C--:B-1----:R-:W-:Y:S02]  /*2a50*/  IMAD R154, R9, R14.reuse, RZ ;  /* 0x0000000e099a7224 */ /* 0x082fe400078e02ff */
[----:B------:R-:W-:Y:S02]  /*2a60*/  IMAD.IADD R159, R21, 0x1, R13 ;  /* 0x00000001159f7824 */ /* 0x000fe400078e020d */
[----:B------:R-:W-:Y:S02]  /*2a70*/  IMAD.MOV.U32 R158, RZ, RZ, R20 ;  /* 0x000000ffff9e7224 */ /* 0x000fe400078e0014 */
[C---:B------:R-:W-:Y:S02]  /*2a80*/  IMAD R169, R157.reuse, R15, R154 ;  /* 0x0000000f9da97224 */ /* 0x040fe400078e029a */
[----:B------:R-:W-:-:S04]  /*2a90*/  IMAD.WIDE.U32 R160, R157, R14, R158 ;  /* 0x0000000e9da07225 */ /* 0x000fc800078e009e */
[----:B------:R-:W-:Y:S01]  /*2aa0*/  IMAD.IADD R154, R161, 0x1, R169 ;  /* 0x00000001a19a7824 */ /* 0x000fe200078e02a9 */
[----:B--2---:R-:W-:-:S04]  /*2ab0*/  LEA R162, P0, R160, R10, 0x1 ;  /* 0x0000000aa0a27211 */ /* 0x004fc800078008ff */
[----:B------:R-:W-:-:S05]  /*2ac0*/  LEA.HI.X R163, R160, R11, R154, 0x1, P0 ;  /* 0x0000000ba0a37211 */ /* 0x000fca00000f0c9a */
[----:B------:R-:W2:Y:S01]  /*2ad0*/  @P1 LDG.E.LTC128B.U16 R154, desc[UR36][R162.64] ;  /* 0x00000024a29a1981 */ /* 0x000ea2000c1e1520 */
[----:B------:R-:W-:Y:S01]  /*2ae0*/  IMAD.WIDE.U32 R164, R157, R14, R6 ;  /* 0x0000000e9da47225 */ /* 0x000fe200078e0006 */
[----:B------:R-:W-:Y:S01]  /*2af0*/  ISETP.GT.AND P2, PT, R0, 0x1, P3 ;  /* 0x000000010000780c */ /* 0x000fe20001f44270 */
[----:B------:R-:W-:Y:S01]  /*2b00*/  BSSY B1, `(.L_x_36) ;  /* 0x0000012000017945 */ /* 0x000fe20003800000 */
[----:B------:R-:W-:Y:S01]  /*2b10*/  LEA R160, P0, R168, UR4, 0x1 ;  /* 0x00000004a8a07c11 */ /* 0x000fe2000f8008ff */
[----:B------:R-:W-:Y:S02]  /*2b20*/  IMAD.IADD R165, R169, 0x1, R165 ;  /* 0x00000001a9a57824 */ /* 0x000fe400078e02a5 */
[----:B------:R-:W-:-:S04]  /*2b30*/  IMAD.WIDE.U32 R164, R23, R12, R164 ;  /* 0x0000000c17a47225 */ /* 0x000fc800078e00a4 */
[----:B--2---:R-:W-:-:S05]  /*2b40*/  HADD2.F32 R161, -RZ, R154.H0_H0 ;  /* 0x2000009affa17230 */ /* 0x004fca0000004100 */
[----:B------:R-:W-:-:S04]  /*2b50*/  FMUL R161, R161, R156 ;  /* 0x0000009ca1a17220 */ /* 0x000fc80000400000 */
[----:B------:R-:W-:Y:S01]  /*2b60*/  FFMA R161, R88, R155, R161 ;  /* 0x0000009b58a17223 */ /* 0x000fe200000000a1 */
[----:B------:R-:W-:-:S04]  /*2b70*/  IMAD.IADD R88, R13, 0x1, R165 ;  /* 0x000000010d587824 */ /* 0x000fc800078e02a5 */
[----:B------:R-:W-:Y:S02]  /*2b80*/  F2FP.F16.F32.PACK_AB R163, RZ, R161 ;  /* 0x000000a1ffa3723e */ /* 0x000fe400000000ff */
[----:B------:R-:W-:Y:S02]  /*2b90*/  LEA.HI.X R161, R168, UR5, R167, 0x1, P0 ;  /* 0x00000005a8a17c11 */ /* 0x000fe400080f0ca7 */
[----:B------:R-:W-:Y:S02]  /*2ba0*/  PRMT R165, R163, 0x7610, R165 ;  /* 0x00007610a3a57816 */ /* 0x000fe400000000a5 */
[----:B------:R-:W-:-:S03]  /*2bb0*/  LEA R162, P0, R164, R10, 0x1 ;  /* 0x0000000aa4a27211 */ /* 0x000fc600078008ff */
[----:B------:R0:W-:Y:S01]  /*2bc0*/  @P1 STG.E.U16 desc[UR36][R160.64], R165 ;  /* 0x000000a5a0001986 */ /* 0x0001e2000c101524 */
[----:B------:R-:W-:Y:S01]  /*2bd0*/  LEA.HI.X R163, R164, R11, R88, 0x1, P0 ;  /* 0x0000000ba4a37211 */ /* 0x000fe200000f0c58 */
[C---:B------:R-:W-:Y:S01]  /*2be0*/  IMAD.SHL.U32 R164, R14.reuse, 0x8, RZ ;  /* 0x000000080ea47824 */ /* 0x040fe200078e00ff */
[----:B0-----:R-:W-:Y:S01]  /*2bf0*/  SHF.L.U64.HI R165, R14, 0x3, R15 ;  /* 0x000000030ea57819 */ /* 0x001fe2000001020f */
[----:B------:R-:W-:Y:S06]  /*2c00*/  @!P2 BRA `(.L_x_37) ;  /* 0x000000000004a947 */ /* 0x000fec0003800000 */
[----:B------:R0:W5:Y:S02]  /*2c10*/  LDG.E.LTC128B.U16 R154, desc[UR36][R162.64+0x2] ;  /* 0x00000224a29a7981 */ /* 0x000164000c1e1520 */
.L_x_37:
[----:B------:R-:W-:Y:S05]  /*2c20*/  BSYNC B1 ;  /* 0x0000000000017941 */ /* 0x000fea0003800000 */
.L_x_36:
[----:B-----5:R-:W-:Y:S01]  /*2c30*/  HADD2.F32 R167, -RZ, R154.H0_H0 ;  /* 0x2000009affa77230 */ /* 0x020fe20000004100 */
[----:B------:R-:W-:Y:S01]  /*2c40*/  ISETP.GT.AND P0, PT, R3, 0x8, PT ;  /* 0x000000080300780c */ /* 0x000fe20003f04270 */
[----:B------:R-:W-:-:S04]  /*2c50*/  IMAD.WIDE.U32 R172, R157, R14, R164 ;  /* 0x0000000e9dac7225 */ /* 0x000fc800078e00a4 */
[----:B------:R-:W-:Y:S01]  /*2c60*/  FMUL R88, R167, R156 ;  /* 0x0000009ca7587220 */ /* 0x000fe20000400000 */
[----:B------:R-:W-:Y:S01]  /*2c70*/  IMAD.IADD R171, R169, 0x1, R173 ;  /* 0x00000001a9ab7824 */ /* 0x000fe200078e02ad */
[----:B------:R-:W-:Y:S02]  /*2c80*/  IADD3 R167, P4, R20, R172, RZ ;  /* 0x000000ac14a77210 */ /* 0x000fe40007f9e0ff */
[----:B------:R-:W-:Y:S01]  /*2c90*/  FFMA R89, R89, R155, R88 ;  /* 0x0000009b59597223 */ /* 0x000fe20000000058 */
[----:B------:R-:W-:Y:S02]  /*2ca0*/  ISETP.GT.AND P1, PT, R0, RZ, P0 ;  /* 0x000000ff0000720c */ /* 0x000fe40000724270 */
[----:B------:R-:W-:Y:S01]  /*2cb0*/  IMAD.X R168, R171, 0x1, R159, P4 ;  /* 0x00000001aba87824 */ /* 0x000fe200020e069f */
[----:B------:R-:W-:Y:S02]  /*2cc0*/  LEA R88, P4, R167, R10, 0x1 ;  /* 0x0000000aa7587211 */ /* 0x000fe400078808ff */
[----:B------:R-:W-:-:S02]  /*2cd0*/  F2FP.F16.F32.PACK_AB R169, RZ, R89 ;  /* 0x00000059ffa9723e */ /* 0x000fc400000000ff */
[--C-:B------:R-:W-:Y:S02]  /*2ce0*/  LEA.HI.X R89, R167, R11, R168.reuse, 0x1, P4 ;  /* 0x0000000ba7597211 */ /* 0x100fe400020f0ca8 */
[----:B------:R-:W-:-:S05]  /*2cf0*/  PRMT R168, R169, 0x7610, R168 ;  /* 0x00007610a9a87816 */ /* 0x000fca00000000a8 */
[----:B------:R1:W-:Y:S04]  /*2d00*/  @P2 STG.E.U16 desc[UR36][R160.64+0x2], R168 ;  /* 0x000002a8a0002986 */ /* 0x0003e8000c101524 */
[----:B------:R2:W3:Y:S01]  /*2d10*/  @P1 LDG.E.LTC128B.U16 R154, desc[UR36][R88.64] ;  /* 0x00000024589a1981 */ /* 0x0004e2000c1e1520 */
[----:B------:R-:W-:Y:S01]  /*2d20*/  IMAD.SHL.U32 R167, R4, 0x10, RZ ;  /* 0x0000001004a77824 */ /* 0x000fe200078e00ff */
[----:B------:R-:W-:Y:S01]  /*2d30*/  IADD3 R172, P2, R6, R172, RZ ;  /* 0x000000ac06ac7210 */ /* 0x000fe20007f5e0ff */
[----:B------:R-:W-:Y:S03]  /*2d40*/  BSSY B1, `(.L_x_38) ;  /* 0x0000011000017945 */ /* 0x000fe60003800000 */
[----:B------:R-:W-:-:S02]  /*2d50*/  IADD3 R170, P4, R167, R160, RZ ;  /* 0x000000a0a7aa7210 */ /* 0x000fc40007f9e0ff */
[----:B------:R-:W-:Y:S02]  /*2d60*/  IADD3.X R173, R7, R171, RZ, P2, !PT ;  /* 0x000000ab07ad7210 */ /* 0x000fe400017fe4ff */
[----:B------:R-:W-:Y:S01]  /*2d70*/  ISETP.GT.AND P2, PT, R0, 0x1, P0 ;  /* 0x000000010000780c */ /* 0x000fe20000744270 */
[----:B------:R-:W-:-:S04]  /*2d80*/  IMAD.WIDE.U32 R172, R23, R12, R172 ;  /* 0x0000000c17ac7225 */ /* 0x000fc800078e00ac */
[----:B-1----:R-:W-:Y:S01]  /*2d90*/  IMAD.IADD R168, R13, 0x1, R173 ;  /* 0x000000010da87824 */ /* 0x002fe200078e02ad */
[----:B--2---:R-:W-:-:S04]  /*2da0*/  LEA R88, P5, R172, R10, 0x1 ;  /* 0x0000000aac587211 */ /* 0x004fc800078a08ff */
[----:B------:R-:W-:Y:S01]  /*2db0*/  LEA.HI.X R89, R172, R11, R168, 0x1, P5 ;  /* 0x0000000bac597211 */ /* 0x000fe200028f0ca8 */
[----:B---3--:R-:W-:-:S05]  /*2dc0*/  HADD2.F32 R169, -RZ, R154.H0_H0 ;  /* 0x2000009affa97230 */ /* 0x008fca0000004100 */
[----:B------:R-:W-:-:S04]  /*2dd0*/  FMUL R169, R169, R156 ;  /* 0x0000009ca9a97220 */ /* 0x000fc80000400000 */
[----:B------:R-:W-:Y:S01]  /*2de0*/  FFMA R90, R90, R155, R169 ;  /* 0x0000009b5a5a7223 */ /* 0x000fe200000000a9 */
[----:B------:R-:W-:-:S04]  /*2df0*/  SHF.L.U64.HI R169, R4, 0x4, R5 ;  /* 0x0000000404a97819 */ /* 0x000fc80000010205 */
[----:B------:R-:W-:Y:S01]  /*2e00*/  F2FP.F16.F32.PACK_AB R90, RZ, R90 ;  /* 0x0000005aff5a723e */ /* 0x000fe200000000ff */
[----:B------:R-:W-:-:S05]  /*2e10*/  IMAD.X R171, R169, 0x1, R161, P4 ;  /* 0x00000001a9ab7824 */ /* 0x000fca00020e06a1 */
[----:B------:R1:W-:Y:S01]  /*2e20*/  @P1 STG.E.U16 desc[UR36][R170.64], R90 ;  /* 0x0000005aaa001986 */ /* 0x0003e2000c101524 */
[----:B------:R-:W-:Y:S05]  /*2e30*/  @!P2 BRA `(.L_x_39) ;  /* 0x000000000004a947 */ /* 0x000fea0003800000 */
[----:B------:R2:W5:Y:S02]  /*2e40*/  LDG.E.LTC128B.U16 R154, desc[UR36][R88.64+0x2] ;  /* 0x00000224589a7981 */ /* 0x000564000c1e1520 */
.L_x_39:
[----:B------:R-:W-:Y:S05]  /*2e50*/  BSYNC B1 ;  /* 0x0000000000017941 */ /* 0x000fea0003800000 */
.L_x_38:
[----:B-----5:R-:W-:Y:S01]  /*2e60*/  HADD2.F32 R173, -RZ, R154.H0_H0 ;  /* 0x2000009affad7230 */ /* 0x020fe20000004100 */
[----:B------:R-:W-:Y:S01]  /*2e70*/  ISETP.GT.AND P1, PT, R0, 0x8, P3 ;  /* 0x000000080000780c */ /* 0x000fe20001f24270 */
[----:B------:R-:W-:Y:S03]  /*2e80*/  BSSY B1, `(.L_x_40) ;  /* 0x000000a000017945 */ /* 0x000fe60003800000 */
[----:B-1----:R-:W-:-:S04]  /*2e90*/  FMUL R90, R173, R156 ;  /* 0x0000009cad5a7220 */ /* 0x002fc80000400000 */
[----:B------:R-:W-:Y:S01]  /*2ea0*/  FFMA R90, R91, R155, R90 ;  /* 0x0000009b5b5a7223 */ /* 0x000fe2000000005a */
[----:B------:R-:W-:-:S04]  /*2eb0*/  @P2 IMAD.MOV.U32 R91, RZ, RZ, R171 ;  /* 0x000000ffff5b2224 */ /* 0x000fc800078e00ab */
[----:B------:R-:W-:-:S04]  /*2ec0*/  F2FP.F16.F32.PACK_AB R90, RZ, R90 ;  /* 0x0000005aff5a723e */ /* 0x000fc800000000ff */
[----:B------:R-:W-:Y:S01]  /*2ed0*/  PRMT R168, R90, 0x7610, R168 ;  /* 0x000076105aa87816 */ /* 0x000fe200000000a8 */
[----:B------:R-:W-:-:S05]  /*2ee0*/  @P2 IMAD.MOV.U32 R90, RZ, RZ, R170 ;  /* 0x000000ffff5a2224 */ /* 0x000fca00078e00aa */
[----:B------:R1:W-:Y:S01]  /*2ef0*/  @P2 STG.E.U16 desc[UR36][R90.64+0x2], R168 ;  /* 0x000002a85a002986 */ /* 0x0003e2000c101524 */
[----:B------:R-:W-:Y:S05]  /*2f00*/  @!P1 BRA `(.L_x_41) ;  /* 0x0000000000049947 */ /* 0x000fea0003800000 */
[----:B------:R3:W5:Y:S02]  /*2f10*/  LDG.E.LTC128B.U16 R154, desc[UR36][R162.64+0x10] ;  /* 0x00001024a29a7981 */ /* 0x000764000c1e1520 */
.L_x_41:
[----:B------:R-:W-:Y:S05]  /*2f20*/  BSYNC B1 ;  /* 0x0000000000017941 */ /* 0x000fea0003800000 */
.L_x_40:
[----:B-1---5:R-:W-:Y:S01]  /*2f30*/  HADD2.F32 R91, -RZ, R154.H0_H0 ;  /* 0x2000009aff5b7230 */ /* 0x022fe20000004100 */
[----:B------:R-:W-:Y:S01]  /*2f40*/  ISETP.GT.AND P2, PT, R0, 0x9, P3 ;  /* 0x000000090000780c */ /* 0x000fe20001f44270 */
[----:B------:R-:W-:Y:S01]  /*2f50*/  @P1 IMAD.MOV.U32 R90, RZ, RZ, R160 ;  /* 0x000000ffff5a1224 */ /* 0x000fe200078e00a0 */
[----:B------:R-:W-:Y:S02]  /*2f60*/  BSSY B1, `(.L_x_42) ;  /* 0x0000009000017945 */ /* 0x000fe40003800000 */
[----:B------:R-:W-:-:S04]  /*2f70*/  FMUL R91, R91, R156 ;  /* 0x0000009c5b5b7220 */ /* 0x000fc80000400000 */
[----:B------:R-:W-:-:S05]  /*2f80*/  FFMA R91, R92, R155, R91 ;  /* 0x0000009b5c5b7223 */ /* 0x000fca000000005b */
[----:B------:R-:W-:-:S04]  /*2f90*/  F2FP.F16.F32.PACK_AB R91, RZ, R91 ;  /* 0x0000005bff5b723e */ /* 0x000fc800000000ff */
[----:B------:R-:W-:Y:S01]  /*2fa0*/  PRMT R92, R91, 0x7610, R92 ;  /* 0x000076105b5c7816 */ /* 0x000fe2000000005c */
[----:B------:R-:W-:-:S05]  /*2fb0*/  @P1 IMAD.MOV.U32 R91, RZ, RZ, R161 ;  /* 0x000000ffff5b1224 */ /* 0x000fca00078e00a1 */
[----:B------:R1:W-:Y:S01]  /*2fc0*/  @P1 STG.E.U16 desc[UR36][R90.64+0x10], R92 ;  /* 0x0000105c5a001986 */ /* 0x0003e2000c101524 */
[----:B------:R-:W-:Y:S05]  /*2fd0*/  @!P2 BRA `(.L_x_43) ;  /* 0x000000000004a947 */ /* 0x000fea0003800000 */
[----:B------:R4:W5:Y:S02]  /*2fe0*/  LDG.E.LTC128B.U16 R154, desc[UR36][R162.64+0x12] ;  /* 0x00001224a29a7981 */ /* 0x000964000c1e1520 */
.L_x_43:
[----:B------:R-:W-:Y:S05]  /*2ff0*/  BSYNC B1 ;  /* 0x0000000000017941 */ /* 0x000fea0003800000 */
.L_x_42:
[----:B-1---5:R-:W-:Y:S01]  /*3000*/  HADD2.F32 R91, -RZ, R154.H0_H0 ;  /* 0x2000009aff5b7230 */ /* 0x022fe20000004100 */
[----:B------:R-:W-:Y:S01]  /*3010*/  ISETP.GT.AND P1, PT, R0, 0x8, P0 ;  /* 0x000000080000780c */ /* 0x000fe20000724270 */
[----:B------:R-:W-:Y:S03]  /*3020*/  BSSY B1, `(.L_x_44) ;  /* 0x000000a000017945 */ /* 0x000fe60003800000 */
[----:B------:R-:W-:Y:S01]  /*3030*/  FMUL R90, R91, R156 ;  /* 0x0000009c5b5a7220 */ /* 0x000fe20000400000 */
[----:B------:R-:W-:-:S03]  /*3040*/  @P2 MOV R91, R161 ;  /* 0x000000a1005b2202 */ /* 0x000fc60000000f00 */
[----:B------:R-:W-:-:S05]  /*3050*/  FFMA R90, R93, R155, R90 ;  /* 0x0000009b5d5a7223 */ /* 0x000fca000000005a */
[----:B------:R-:W-:-:S04]  /*3060*/  F2FP.F16.F32.PACK_AB R90, RZ, R90 ;  /* 0x0000005aff5a723e */ /* 0x000fc800000000ff */
[----:B------:R-:W-:Y:S01]  /*3070*/  PRMT R92, R90, 0x7610, R92 ;  /* 0x000076105a5c7816 */ /* 0x000fe2000000005c */
[----:B------:R-:W-:-:S05]  /*3080*/  @P2 IMAD.MOV.U32 R90, RZ, RZ, R160 ;  /* 0x000000ffff5a2224 */ /* 0x000fca00078e00a0 */
[----:B------:R1:W-:Y:S01]  /*3090*/  @P2 STG.E.U16 desc[UR36][R90.64+0x12], R92 ;  /* 0x0000125c5a002986 */ /* 0x0003e2000c101524 */
[----:B------:R-:W-:Y:S05]  /*30a0*/  @!P1 BRA `(.L_x_45) ;  /* 0x0000000000049947 */ /* 0x000fea0003800000 */
[----:B------:R0:W5:Y:S02]  /*30b0*/  LDG.E.LTC128B.U16 R154, desc[UR36][R88.64+0x10] ;  /* 0x00001024589a7981 */ /* 0x000164000c1e1520 */
.L_x_45:
[----:B------:R-:W-:Y:S05]  /*30c0*/  BSYNC B1 ;  /* 0x0000000000017941 */ /* 0x000fea0003800000 */
.L_x_44:
        /* <DEDUP_REMOVED lines=12> */
.L_x_47:
[----:B------:R-:W-:Y:S05]  /*3190*/  BSYNC B1 ;  /* 0x0000000000017941 */ /* 0x000fea0003800000 */
.L_x_46:
[----:B-1---5:R-:W-:Y:S01]  /*31a0*/  HADD2.F32 R91, -RZ, R154.H0_H0 ;  /* 0x2000009aff5b7230 */ /* 0x022fe20000004100 */
[----:B------:R-:W-:Y:S01]  /*31b0*/  ISETP.GT.AND P1, PT, R0, 0x10, P3 ;  /* 0x000000100000780c */ /* 0x000fe20001f24270 */
[----:B------:R-:W-:Y:S03]  /*31c0*/  BSSY B1, `(.L_x_48) ;  /* 0x000000a000017945 */ /* 0x000fe60003800000 */
[----:B------:R-:W-:Y:S01]  /*31d0*/  FMUL R90, R91, R156 ;  /* 0x0000009c5b5a7220 */ /* 0x000fe20000400000 */
[----:B------:R-:W-:-:S03]  /*31e0*/  @P2 IMAD.MOV.U32 R91, RZ, RZ, R171 ;  /* 0x000000ffff5b2224 */ /* 0x000fc600078e00ab */
[----:B------:R-:W-:-:S05]  /*31f0*/  FFMA R90, R95, R155, R90 ;  /* 0x0000009b5f5a7223 */ /* 0x000fca000000005a */
[----:B------:R-:W-:-:S04]  /*3200*/  F2FP.F16.F32.PACK_AB R90, RZ, R90 ;  /* 0x0000005aff5a723e */ /* 0x000fc800000000ff */
[----:B------:R-:W-:Y:S01]  /*3210*/  PRMT R92, R90, 0x7610, R92 ;  /* 0x000076105a5c7816 */ /* 0x000fe2000000005c */
[----:B------:R-:W-:-:S05]  /*3220*/  @P2 IMAD.MOV.U32 R90, RZ, RZ, R170 ;  /* 0x000000ffff5a2224 */ /* 0x000fca00078e00aa */
[----:B------:R1:W-:Y:S01]  /*3230*/  @P2 STG.E.U16 desc[UR36][R90.64+0x12], R92 ;  /* 0x0000125c5a002986 */ /* 0x0003e2000c101524 */
[----:B------:R-:W-:Y:S05]  /*3240*/  @!P1 BRA `(.L_x_49) ;  /* 0x0000000000049947 */ /* 0x000fea0003800000 */
[----:B------:R0:W5:Y:S02]  /*3250*/  LDG.E.LTC128B.U16 R154, desc[UR36][R162.64+0x20] ;  /* 0x00002024a29a7981 */ /* 0x000164000c1e1520 */
.L_x_49:
[----:B------:R-:W-:Y:S05]  /*3260*/  BSYNC B1 ;  /* 0x0000000000017941 */ /* 0x000fea0003800000 */
.L_x_48:
        /* <DEDUP_REMOVED lines=12> */
.L_x_51:
[----:B------:R-:W-:Y:S05]  /*3330*/  BSYNC B1 ;  /* 0x0000000000017941 */ /* 0x000fea0003800000 */
.L_x_50:
        /* <DEDUP_REMOVED lines=12> */
.L_x_53:
[----:B------:R-:W-:Y:S05]  /*3400*/  BSYNC B1 ;  /* 0x0000000000017941 */ /* 0x000fea0003800000 */
.L_x_52:
[----:B-1---5:R-:W-:Y:S01]  /*3410*/  HADD2.F32 R91, -RZ, R154.H0_H0 ;  /* 0x2000009aff5b7230 */ /* 0x022fe20000004100 */
[----:B------:R-:W-:Y:S01]  /*3420*/  @P1 MOV R90, R170 ;  /* 0x000000aa005a1202 */ /* 0x000fe20000000f00 */
[----:B------:R-:W-:Y:S01]  /*3430*/  BSSY B1, `(.L_x_54) ;  /* 0x000000a000017945 */ /* 0x000fe20003800000 */
[----:B------:R-:W-:Y:S02]  /*3440*/  ISETP.GT.AND P2, PT, R0, 0x11, P0 ;  /* 0x000000110000780c */ /* 0x000fe40000744270 */
        /* <DEDUP_REMOVED lines=8> */
.L_x_55:
[----:B------:R-:W-:Y:S05]  /*34d0*/  BSYNC B1 ;  /* 0x0000000000017941 */ /* 0x000fea0003800000 */
.L_x_54:
        /* <DEDUP_REMOVED lines=12> */
.L_x_57:
[----:B------:R-:W-:Y:S05]  /*35a0*/  BSYNC B1 ;  /* 0x0000000000017941 */ /* 0x000fea0003800000 */
.L_x_56:
        /* <DEDUP_REMOVED lines=12> */
.L_x_59:
[----:B------:R-:W-:Y:S05]  /*3670*/  BSYNC B1 ;  /* 0x0000000000017941 */ /* 0x000fea0003800000 */
.L_x_58:
        /* <DEDUP_REMOVED lines=12> */
.L_x_61:
[----:B------:R-:W-:Y:S05]  /*3740*/  BSYNC B1 ;  /* 0x0000000000017941 */ /* 0x000fea0003800000 */
.L_x_60:
[----:B-1---5:R-:W-:Y:S01]  /*3750*/  HADD2.F32 R91, -RZ, R154.H0_H0 ;  /* 0x2000009aff5b7230 */ /* 0x022fe20000004100 */
[----:B------:R-:W-:Y:S01]  /*3760*/  ISETP.GT.AND P2, PT, R0, 0x19, P0 ;  /* 0x000000190000780c */ /* 0x000fe20000744270 */
[----:B------:R-:W-:Y:S01]  /*3770*/  @P1 IMAD.MOV.U32 R90, RZ, RZ, R170 ;  /* 0x000000ffff5a1224 */ /* 0x000fe200078e00aa */
[----:B------:R-:W-:Y:S02]  /*3780*/  BSSY B1, `(.L_x_62) ;  /* 0x0000009000017945 */ /* 0x000fe40003800000 */
[----:B------:R-:W-:-:S04]  /*3790*/  FMUL R91, R91, R156 ;  /* 0x0000009c5b5b7220 */ /* 0x000fc80000400000 */
[----:B------:R-:W-:-:S05]  /*37a0*/  FFMA R91, R102, R155, R91 ;  /* 0x0000009b665b7223 */ /* 0x000fca000000005b */
[----:B------:R-:W-:-:S04]  /*37b0*/  F2FP.F16.F32.PACK_AB R91, RZ, R91 ;  /* 0x0000005bff5b723e */ /* 0x000fc800000000ff */
[----:B------:R-:W-:Y:S02]  /*37c0*/  PRMT R92, R91, 0x7610, R92 ;  /* 0x000076105b5c7816 */ /* 0x000fe4000000005c */
[----:B------:R-:W-:-:S05]  /*37d0*/  @P1 MOV R91, R171 ;  /* 0x000000ab005b1202 */ /* 0x000fca0000000f00 */
[----:B------:R1:W-:Y:S01]  /*37e0*/  @P1 STG.E.U16 desc[UR36][R90.64+0x30], R92 ;  /* 0x0000305c5a001986 */ /* 0x0003e2000c101524 */
[----:B------:R-:W-:Y:S05]  /*37f0*/  @!P2 BRA `(.L_x_63) ;  /* 0x000000000004a947 */ /* 0x000fea0003800000 */
[----:B------:R0:W5:Y:S02]  /*3800*/  LDG.E.LTC128B.U16 R154, desc[UR36][R88.64+0x32] ;  /* 0x00003224589a7981 */ /* 0x000164000c1e1520 */
.L_x_63:
[----:B------:R-:W-:Y:S05]  /*3810*/  BSYNC B1 ;  /* 0x0000000000017941 */ /* 0x000fea0003800000 */
.L_x_62:
        /* <DEDUP_REMOVED lines=12> */
.L_x_65:
[----:B------:R-:W-:Y:S05]  /*38e0*/  BSYNC B1 ;  /* 0x0000000000017941 */ /* 0x000fea0003800000 */
.L_x_64:
        /* <DEDUP_REMOVED lines=12> */
.L_x_67:
[----:B------:R-:W-:Y:S05]  /*39b0*/  BSYNC B1 ;  /* 0x0000000000017941 */ /* 0x000fea0003800000 */
.L_x_66:
        /* <DEDUP_REMOVED lines=12> */
.L_x_69:
[----:B------:R-:W-:Y:S05]  /*3a80*/  BSYNC B1 ;  /* 0x0000000000017941 */ /* 0x000fea0003800000 */
.L_x_68:
        /* <DEDUP_REMOVED lines=12> */
.L_x_71:
[----:B------:R-:W-:Y:S05]  /*3b50*/  BSYNC B1 ;  /* 0x0000000000017941 */ /* 0x000fea0003800000 */
.L_x_70:
[----:B-1---5:R-:W-:Y:S01]  /*3b60*/  HADD2.F32 R91, -RZ, R154.H0_H0 ;  /* 0x2000009aff5b7230 */ /* 0x022fe20000004100 */
[----:B------:R-:W-:Y:S01]  /*3b70*/  ISETP.GT.AND P1, PT, R0, 0x28, P3 ;  /* 0x000000280000780c */ /* 0x000fe20001f24270 */
[----:B------:R-:W-:Y:S03]  /*3b80*/  BSSY B1, `(.L_x_72) ;  /* 0x000000a000017945 */ /* 0x000fe60003800000 */
[----:B------:R-:W-:Y:S01]  /*3b90*/  FMUL R90, R91, R156 ;  /* 0x0000009c5b5a7220 */ /* 0x000fe20000400000 */
[----:B------:R-:W-:-:S03]  /*3ba0*/  @P2 IMAD.MOV.U32 R91, RZ, RZ, R171 ;  /* 0x000000ffff5b2224 */ /* 0x000fc600078e00ab */
[----:B------:R-:W-:-:S05]  /*3bb0*/  FFMA R90, R107, R155, R90 ;  /* 0x0000009b6b5a7223 */ /* 0x000fca000000005a */
[----:B------:R-:W-:-:S04]  /*3bc0*/  F2FP.F16.F32.PACK_AB R90, RZ, R90 ;  /* 0x0000005aff5a723e */ /* 0x000fc800000000ff */
[----:B------:R-:W-:Y:S02]  /*3bd0*/  PRMT R92, R90, 0x7610, R92 ;  /* 0x000076105a5c7816 */ /* 0x000fe4000000005c */
[----:B------:R-:W-:-:S05]  /*3be0*/  @P2 MOV R90, R170 ;  /* 0x000000aa005a2202 */ /* 0x000fca0000000f00 */
[----:B------:R1:W-:Y:S01]  /*3bf0*/  @P2 STG.E.U16 desc[UR36][R90.64+0x42], R92 ;  /* 0x0000425c5a002986 */ /* 0x0003e2000c101524 */
[----:B------:R-:W-:Y:S05]  /*3c00*/  @!P1 BRA `(.L_x_73) ;  /* 0x0000000000049947 */ /* 0x000fea0003800000 */
[----:B------:R0:W5:Y:S02]  /*3c10*/  LDG.E.LTC128B.U16 R154, desc[UR36][R162.64+0x50] ;  /* 0x00005024a29a7981 */ /* 0x000164000c1e1520 */
.L_x_73:
[----:B------:R-:W-:Y:S05]  /*3c20*/  BSYNC B1 ;  /* 0x0000000000017941 */ /* 0x000fea0003800000 */
.L_x_72:
        /* <DEDUP_REMOVED lines=12> */
.L_x_75:
[----:B------:R-:W-:Y:S05]  /*3cf0*/  BSYNC B1 ;  /* 0x0000000000017941 */ /* 0x000fea0003800000 */
.L_x_74:
        /* <DEDUP_REMOVED lines=12> */
.L_x_77:
[----:B------:R-:W-:Y:S05]  /*3dc0*/  BSYNC B1 ;  /* 0x0000000000017941 */ /* 0x000fea0003800000 */
.L_x_76:
        /* <DEDUP_REMOVED lines=12> */
.L_x_79:
[----:B------:R-:W-:Y:S05]  /*3e90*/  BSYNC B1 ;  /* 0x0000000000017941 */ /* 0x000fea0003800000 */
.L_x_78:
        /* <DEDUP_REMOVED lines=12> */
.L_x_81:
[----:B------:R-:W-:Y:S05]  /*3f60*/  BSYNC B1 ;  /* 0x0000000000017941 */ /* 0x000fea0003800000 */
.L_x_80:
        /* <DEDUP_REMOVED lines=12> */
.L_x_83:
[----:B------:R-:W-:Y:S05]  /*4030*/  BSYNC B1 ;  /* 0x0000000000017941 */ /* 0x000fea0003800000 */
.L_x_82:
        /* <DEDUP_REMOVED lines=12> */
.L_x_85:
[----:B------:R-:W-:Y:S05]  /*4100*/  BSYNC B1 ;  /* 0x0000000000017941 */ /* 0x000fea0003800000 */
.L_x_84:
        /* <DEDUP_REMOVED lines=12> */
.L_x_87:
[----:B------:R-:W-:Y:S05]  /*41d0*/  BSYNC B1 ;  /* 0x0000000000017941 */ /* 0x000fea0003800000 */
.L_x_86:
        /* <DEDUP_REMOVED lines=12> */
.L_x_89:
[----:B------:R-:W-:Y:S05]  /*42a0*/  BSYNC B1 ;  /* 0x0000000000017941 */ /* 0x000fea0003800000 */
.L_x_88:
        /* <DEDUP_REMOVED lines=12> */
.L_x_91:
[----:B------:R-:W-:Y:S05]  /*4370*/  BSYNC B1 ;  /* 0x0000000000017941 */ /* 0x000fea0003800000 */
.L_x_90:
        /* <DEDUP_REMOVED lines=12> */
.L_x_93:
[----:B------:R-:W-:Y:S05]  /*4440*/  BSYNC B1 ;  /* 0x0000000000017941 */ /* 0x000fea0003800000 */
.L_x_92:
        /* <DEDUP_REMOVED lines=12> */
.L_x_95:
[----:B------:R-:W-:Y:S05]  /*4510*/  BSYNC B1 ;  /* 0x0000000000017941 */ /* 0x000fea0003800000 */
.L_x_94:
        /* <DEDUP_REMOVED lines=12> */
.L_x_97:
[----:B------:R-:W-:Y:S05]  /*45e0*/  BSYNC B1 ;  /* 0x0000000000017941 */ /* 0x000fea0003800000 */
.L_x_96:
        /* <DEDUP_REMOVED lines=12> */
.L_x_99:
[----:B------:R-:W-:Y:S05]  /*46b0*/  BSYNC B1 ;  /* 0x0000000000017941 */ /* 0x000fea0003800000 */
.L_x_98:
        /* <DEDUP_REMOVED lines=12> */
.L_x_101:
[----:B------:R-:W-:Y:S05]  /*4780*/  BSYNC B1 ;  /* 0x0000000000017941 */ /* 0x000fea0003800000 */
.L_x_100:
        /* <DEDUP_REMOVED lines=12> */
.L_x_103:
[----:B------:R-:W-:Y:S05]  /*4850*/  BSYNC B1 ;  /* 0x0000000000017941 */ /* 0x000fea0003800000 */
.L_x_102:
        /* <DEDUP_REMOVED lines=12> */
.L_x_105:
[----:B------:R-:W-:Y:S05]  /*4920*/  BSYNC B1 ;  /* 0x0000000000017941 */ /* 0x000fea0003800000 */
.L_x_104:
        /* <DEDUP_REMOVED lines=12> */
.L_x_107:
[----:B------:R-:W-:Y:S05]  /*49f0*/  BSYNC B1 ;  /* 0x0000000000017941 */ /* 0x000fea0003800000 */
.L_x_106:
        /* <DEDUP_REMOVED lines=12> */
.L_x_109:
[----:B------:R-:W-:Y:S05]  /*4ac0*/  BSYNC B1 ;  /* 0x0000000000017941 */ /* 0x000fea0003800000 */
.L_x_108:
        /* <DEDUP_REMOVED lines=12> */
.L_x_111:
[----:B------:R-:W-:Y:S05]  /*4b90*/  BSYNC B1 ;  /* 0x0000000000017941 */ /* 0x000fea0003800000 */
.L_x_110:
        /* <DEDUP_REMOVED lines=12> */
.L_x_113:
[----:B------:R-:W-:Y:S05]  /*4c60*/  BSYNC B1 ;  /* 0x0000000000017941 */ /* 0x000fea0003800000 */
.L_x_112:
        /* <DEDUP_REMOVED lines=12> */
.L_x_115:
[----:B------:R-:W-:Y:S05]  /*4d30*/  BSYNC B1 ;  /* 0x0000000000017941 */ /* 0x000fea0003800000 */
.L_x_114:
        /* <DEDUP_REMOVED lines=12> */
.L_x_117:
[----:B------:R-:W-:Y:S05]  /*4e00*/  BSYNC B1 ;  /* 0x0000000000017941 */ /* 0x000fea0003800000 */
.L_x_116:
        /* <DEDUP_REMOVED lines=12> */
.L_x_119:
[----:B------:R-:W-:Y:S05]  /*4ed0*/  BSYNC B1 ;  /* 0x0000000000017941 */ /* 0x000fea0003800000 */
.L_x_118:
        /* <DEDUP_REMOVED lines=12> */
.L_x_121:
[----:B------:R-:W-:Y:S05]  /*4fa0*/  BSYNC B1 ;  /* 0x0000000000017941 */ /* 0x000fea0003800000 */
.L_x_120:
        /* <DEDUP_REMOVED lines=12> */
.L_x_123:
[----:B------:R-:W-:Y:S05]  /*5070*/  BSYNC B1 ;  /* 0x0000000000017941 */ /* 0x000fea0003800000 */
.L_x_122:
        /* <DEDUP_REMOVED lines=12> */
.L_x_125:
[----:B------:R-:W-:Y:S05]  /*5140*/  BSYNC B1 ;  /* 0x0000000000017941 */ /* 0x000fea0003800000 */
.L_x_124:
        /* <DEDUP_REMOVED lines=12> */
.L_x_127:
[----:B------:R-:W-:Y:S05]  /*5210*/  BSYNC B1 ;  /* 0x0000000000017941 */ /* 0x000fea0003800000 */
.L_x_126:
        /* <DEDUP_REMOVED lines=12> */
.L_x_129:
[----:B------:R-:W-:Y:S05]  /*52e0*/  BSYNC B1 ;  /* 0x0000000000017941 */ /* 0x000fea0003800000 */
.L_x_128:
        /* <DEDUP_REMOVED lines=12> */
.L_x_131:
[----:B------:R-:W-:Y:S05]  /*53b0*/  BSYNC B1 ;  /* 0x0000000000017941 */ /* 0x000fea0003800000 */
.L_x_130:
        /* <DEDUP_REMOVED lines=12> */
.L_x_133:
[----:B------:R-:W-:Y:S05]  /*5480*/  BSYNC B1 ;  /* 0x0000000000017941 */ /* 0x000fea0003800000 */
.L_x_132:
        /* <DEDUP_REMOVED lines=12> */
.L_x_135:
[----:B------:R-:W-:Y:S05]  /*5550*/  BSYNC B1 ;  /* 0x0000000000017941 */ /* 0x000fea0003800000 */
.L_x_134:
        /* <DEDUP_REMOVED lines=12> */
.L_x_137:
[----:B------:R-:W-:Y:S05]  /*5620*/  BSYNC B1 ;  /* 0x0000000000017941 */ /* 0x000fea0003800000 */
.L_x_136:
        /* <DEDUP_REMOVED lines=12> */
.L_x_139:
[----:B------:R-:W-:Y:S05]  /*56f0*/  BSYNC B1 ;  /* 0x0000000000017941 */ /* 0x000fea0003800000 */
.L_x_138:
        /* <DEDUP_REMOVED lines=12> */
.L_x_141:
[----:B------:R-:W-:Y:S05]  /*57c0*/  BSYNC B1 ;  /* 0x0000000000017941 */ /* 0x000fea0003800000 */
.L_x_140:
        /* <DEDUP_REMOVED lines=12> */
.L_x_143:
[----:B------:R-:W-:Y:S05]  /*5890*/  BSYNC B1 ;  /* 0x0000000000017941 */ /* 0x000fea0003800000 */
.L_x_142:
        /* <DEDUP_REMOVED lines=12> */
.L_x_145:
[----:B------:R-:W-:Y:S05]  /*5960*/  BSYNC B1 ;  /* 0x0000000000017941 */ /* 0x000fea0003800000 */
.L_x_144:
        /* <DEDUP_REMOVED lines=12> */
.L_x_147:
[----:B------:R-:W-:Y:S05]  /*5a30*/  BSYNC B1 ;  /* 0x0000000000017941 */ /* 0x000fea0003800000 */
.L_x_146:
        /* <DEDUP_REMOVED lines=12> */
.L_x_149:
[----:B------:R-:W-:Y:S05]  /*5b00*/  BSYNC B1 ;  /* 0x0000000000017941 */ /* 0x000fea0003800000 */
.L_x_148:
        /* <DEDUP_REMOVED lines=12> */
.L_x_151:
[----:B------:R-:W-:Y:S05]  /*5bd0*/  BSYNC B1 ;  /* 0x0000000000017941 */ /* 0x000fea0003800000 */
.L_x_150:
        /* <DEDUP_REMOVED lines=12> */
.L_x_153:
[----:B------:R-:W-:Y:S05]  /*5ca0*/  BSYNC B1 ;  /* 0x0000000000017941 */ /* 0x000fea0003800000 */
.L_x_152:
        /* <DEDUP_REMOVED lines=12> */
.L_x_155:
[----:B------:R-:W-:Y:S05]  /*5d70*/  BSYNC B1 ;  /* 0x0000000000017941 */ /* 0x000fea0003800000 */
.L_x_154:
        /* <DEDUP_REMOVED lines=12> */
.L_x_157:
[----:B------:R-:W-:Y:S05]  /*5e40*/  BSYNC B1 ;  /* 0x0000000000017941 */ /* 0x000fea0003800000 */
.L_x_156:
[----:B-1---5:R-:W-:Y:S01]  /*5e50*/  HADD2.F32 R91, -RZ, R154.H0_H0 ;  /* 0x2000009aff5b7230 */ /* 0x022fe20000004100 */
[----:B------:R-:W-:Y:S01]  /*5e60*/  ISETP.GT.AND P1, PT, R0, 0x79, P0 ;  /* 0x000000790000780c */ /* 0x000fe20000724270 */
[----:B------:R-:W-:Y:S01]  /*5e70*/  @P2 IMAD.MOV.U32 R8, RZ, RZ, R170 ;  /* 0x000000ffff082224 */ /* 0x000fe200078e00aa */
[----:B------:R-:W-:Y:S01]  /*5e80*/  IADD3 R157, P0, R157, 0x80, RZ ;  /* 0x000000809d9d7810 */ /* 0x000fe20007f1e0ff */
[----:B------:R-:W-:Y:S01]  /*5e90*/  BSSY B1, `(.L_x_158) ;  /* 0x000000a000017945 */ /* 0x000fe20003800000 */
[----:B------:R-:W-:-:S04]  /*5ea0*/  FMUL R91, R91, R156 ;  /* 0x0000009c5b5b7220 */ /* 0x000fc80000400000 */
[----:B------:R-:W-:-:S05]  /*5eb0*/  FFMA R91, R150, R155, R91 ;  /* 0x0000009b965b7223 */ /* 0x000fca000000005b */
[----:B------:R-:W-:-:S04]  /*5ec0*/  F2FP.F16.F32.PACK_AB R91, RZ, R91 ;  /* 0x0000005bff5b723e */ /* 0x000fc800000000ff */
[----:B------:R-:W-:Y:S01]  /*5ed0*/  PRMT R90, R91, 0x7610, R90 ;  /* 0x000076105b5a7816 */ /* 0x000fe2000000005a */
[----:B------:R-:W-:Y:S02]  /*5ee0*/  IMAD.X R91, RZ, RZ, R9, P0 ;  /* 0x000000ffff5b7224 */ /* 0x000fe400000e0609 */
[----:B------:R-:W-:-:S05]  /*5ef0*/  @P2 IMAD.MOV.U32 R9, RZ, RZ, R171 ;  /* 0x000000ffff092224 */ /* 0x000fca00078e00ab */
[----:B------:R1:W-:Y:S01]  /*5f00*/  @P2 STG.E.U16 desc[UR36][R8.64+0xf0], R90 ;  /* 0x0000f05a08002986 */ /* 0x0003e2000c101524 */
[----:B------:R-:W-:Y:S05]  /*5f10*/  @!P1 BRA `(.L_x_159) ;  /* 0x0000000000049947 */ /* 0x000fea0003800000 */
[----:B------:R0:W5:Y:S02]  /*5f20*/  LDG.E.LTC128B.U16 R154, desc[UR36][R88.64+0xf2] ;  /* 0x0000f224589a7981 */ /* 0x000164000c1e1520 */
.L_x_159:
[----:B------:R-:W-:Y:S05]  /*5f30*/  BSYNC B1 ;  /* 0x0000000000017941 */ /* 0x000fea0003800000 */
.L_x_158:
[----:B-1---5:R-:W-:Y:S01]  /*5f40*/  HADD2.F32 R9, -RZ, R154.H0_H0 ;  /* 0x2000009aff097230 */ /* 0x022fe20000004100 */
[----:B------:R-:W-:Y:S01]  /*5f50*/  ISETP.GT.AND P0, PT, R3, 0x80, PT ;  /* 0x000000800300780c */ /* 0x000fe20003f04270 */
[----:B------:R-:W-:-:S03]  /*5f60*/  IMAD R8, R91, R14, RZ ;  /* 0x0000000e5b087224 */ /* 0x000fc600078e02ff */
[----:B0-2---:R-:W-:Y:S01]  /*5f70*/  FMUL R88, R9, R156 ;  /* 0x0000009c09587220 */ /* 0x005fe20000400000 */
[C---:B------:R-:W-:Y:S01]  /*5f80*/  IMAD R97, R157.reuse, R15, R8 ;  /* 0x0000000f9d617224 */ /* 0x040fe200078e0208 */
[----:B------:R-:W-:Y:S01]  /*5f90*/  ISETP.GT.AND P3, PT, R0, RZ, P0 ;  /* 0x000000ff0000720c */ /* 0x000fe20000764270 */
[----:B------:R-:W-:-:S04]  /*5fa0*/  IMAD.WIDE.U32 R8, R157, R14, R158 ;  /* 0x0000000e9d087225 */ /* 0x000fc800078e009e */
[----:B------:R-:W-:Y:S01]  /*5fb0*/  FFMA R151, R151, R155, R88 ;  /* 0x0000009b97977223 */ /* 0x000fe20000000058 */
[----:B------:R-:W-:Y:S01]  /*5fc0*/  IMAD.IADD R9, R9, 0x1, R97 ;  /* 0x0000000109097824 */ /* 0x000fe200078e0261 */
[----:B------:R-:W-:-:S03]  /*5fd0*/  LEA R88, P2, R8, R10, 0x1 ;  /* 0x0000000a08587211 */ /* 0x000fc600078408ff */
[----:B------:R-:W-:Y:S02]  /*5fe0*/  F2FP.F16.F32.PACK_AB R151, RZ, R151 ;  /* 0x00000097ff97723e */ /* 0x000fe400000000ff */
[----:B------:R-:W-:-:S03]  /*5ff0*/  LEA.HI.X R89, R8, R11, R9, 0x1, P2 ;  /* 0x0000000b08597211 */ /* 0x000fc600010f0c09 */
[----:B------:R0:W-:Y:S04]  /*6000*/  @P1 STG.E.U16 desc[UR36][R170.64+0xf2], R151 ;  /* 0x0000f297aa001986 */ /* 0x0001e8000c101524 */
[----:B------:R-:W2:Y:S01]  /*6010*/  @P3 LDG.E.LTC128B.U16 R154, desc[UR36][R88.64] ;  /* 0x00000024589a3981 */ /* 0x000ea2000c1e1520 */
[----:B------:R-:W-:Y:S01]  /*6020*/  IMAD.WIDE.U32 R8, R157, R14, R6 ;  /* 0x0000000e9d087225 */ /* 0x000fe200078e0006 */
[----:B------:R-:W-:Y:S01]  /*6030*/  SHF.L.U64.HI R95, R4, 0x8, R5 ;  /* 0x00000008045f7819 */ /* 0x000fe20000010205 */
[----:B------:R-:W-:Y:S01]  /*6040*/  BSSY B1, `(.L_x_160) ;  /* 0x0000011000017945 */ /* 0x000fe20003800000 */
[----:B------:R-:W-:Y:S01]  /*6050*/  ISETP.GT.AND P2, PT, R0, 0x1, P0 ;  /* 0x000000010000780c */ /* 0x000fe20000744270 */
[----:B------:R-:W-:Y:S01]  /*6060*/  IMAD.SHL.U32 R93, R4, 0x100, RZ ;  /* 0x00000100045d7824 */ /* 0x000fe200078e00ff */
[----:B------:R-:W-:-:S03]  /*6070*/  IADD3 R9, R97, R9, RZ ;  /* 0x0000000961097210 */ /* 0x000fc60007ffe0ff */
[----:B------:R-:W-:Y:S01]  /*6080*/  IMAD.WIDE.U32 R90, R23, R12, R8 ;  /* 0x0000000c175a7225 */ /* 0x000fe200078e0008 */
[----:B------:R-:W-:-:S03]  /*6090*/  IADD3 R8, P1, R93, R160, RZ ;  /* 0x000000a05d087210 */ /* 0x000fc60007f3e0ff */
[----:B------:R-:W-:Y:S01]  /*60a0*/  IMAD.IADD R5, R13, 0x1, R91 ;  /* 0x000000010d057824 */ /* 0x000fe200078e025b */
[----:B------:R-:W-:Y:S01]  /*60b0*/  LEA R4, P4, R90, R10, 0x1 ;  /* 0x0000000a5a047211 */ /* 0x000fe200078808ff */
[----:B------:R-:W-:-:S03]  /*60c0*/  IMAD.X R9, R95, 0x1, R161, P1 ;  /* 0x000000015f097824 */ /* 0x000fc600008e06a1 */
[----:B------:R-:W-:Y:S01]  /*60d0*/  LEA.HI.X R5, R90, R11, R5, 0x1, P4 ;  /* 0x0000000b5a057211 */ /* 0x000fe200020f0c05 */
[----:B--2---:R-:W-:-:S05]  /*60e0*/  HADD2.F32 R15, -RZ, R154.H0_H0 ;  /* 0x2000009aff0f7230 */ /* 0x004fca0000004100 */
[----:B------:R-:W-:-:S04]  /*60f0*/  FMUL R15, R15, R156 ;  /* 0x0000009c0f0f7220 */ /* 0x000fc80000400000 */
[----:B------:R-:W-:-:S05]  /*6100*/  FFMA R15, R24, R155, R15 ;  /* 0x0000009b180f7223 */ /* 0x000fca000000000f */
[----:B------:R-:W-:-:S05]  /*6110*/  F2FP.F16.F32.PACK_AB R15, RZ, R15 ;  /* 0x0000000fff0f723e */ /* 0x000fca00000000ff */
[----:B------:R0:W-:Y:S01]  /*6120*/  @P3 STG.E.U16 desc[UR36][R8.64], R15 ;  /* 0x0000000f08003986 */ /* 0x0001e2000c101524 */
[----:B------:R-:W-:Y:S05]  /*6130*/  @!P2 BRA `(.L_x_161) ;  /* 0x000000000004a947 */ /* 0x000fea0003800000 */
[----:B------:R1:W5:Y:S02]  /*6140*/  LDG.E.LTC128B.U16 R154, desc[UR36][R4.64+0x2] ;  /* 0x00000224049a7981 */ /* 0x000364000c1e1520 */
.L_x_161:
[----:B------:R-:W-:Y:S05]  /*6150*/  BSYNC B1 ;  /* 0x0000000000017941 */ /* 0x000fea0003800000 */
.L_x_160:
[----:B0----5:R-:W-:Y:S01]  /*6160*/  HADD2.F32 R15, -RZ, R154.H0_H0 ;  /* 0x2000009aff0f7230 */ /* 0x021fe20000004100 */
[----:B------:R-:W-:Y:S01]  /*6170*/  ISETP.GT.AND P1, PT, R3, 0x88, PT ;  /* 0x000000880300780c */ /* 0x000fe20003f24270 */
[----:B------:R-:W-:Y:S03]  /*6180*/  BSSY B1, `(.L_x_162) ;  /* 0x000000f000017945 */ /* 0x000fe60003800000 */
[----:B------:R-:W-:Y:S01]  /*6190*/  FMUL R24, R15, R156 ;  /* 0x0000009c0f187220 */ /* 0x000fe20000400000 */
[----:B------:R-:W-:Y:S01]  /*61a0*/  IMAD.WIDE.U32 R14, R157, R14, R164 ;  /* 0x0000000e9d0e7225 */ /* 0x000fe200078e00a4 */
[----:B------:R-:W-:-:S03]  /*61b0*/  ISETP.GT.AND P3, PT, R0, RZ, P1 ;  /* 0x000000ff0000720c */ /* 0x000fc60000f64270 */
[----:B------:R-:W-:Y:S01]  /*61c0*/  FFMA R24, R25, R155, R24 ;  /* 0x0000009b19187223 */ /* 0x000fe20000000018 */
[----:B------:R-:W-:Y:S01]  /*61d0*/  IMAD.IADD R97, R97, 0x1, R15 ;  /* 0x0000000161617824 */ /* 0x000fe200078e020f */
[-C--:B------:R-:W-:Y:S02]  /*61e0*/  IADD3 R21, P5, R20, R14.reuse, RZ ;  /* 0x0000000e14157210 */ /* 0x080fe40007fbe0ff */
[----:B------:R-:W-:Y:S02]  /*61f0*/  IADD3 R20, P4, R6, R14, RZ ;  /* 0x0000000e06147210 */ /* 0x000fe40007f9e0ff */
[----:B------:R-:W-:Y:S01]  /*6200*/  F2FP.F16.F32.PACK_AB R24, RZ, R24 ;  /* 0x00000018ff18723e */ /* 0x000fe200000000ff */
[----:B------:R-:W-:Y:S01]  /*6210*/  IMAD.X R158, R97, 0x1, R159, P5 ;  /* 0x00000001619e7824 */ /* 0x000fe200028e069f */
[----:B------:R-:W-:-:S03]  /*6220*/  LEA R14, P5, R21, R10, 0x1 ;  /* 0x0000000a150e7211 */ /* 0x000fc600078a08ff */
[----:B------:R0:W-:Y:S01]  /*6230*/  @P2 STG.E.U16 desc[UR36][R8.64+0x2], R24 ;  /* 0x0000021808002986 */ /* 0x0001e2000c101524 */
[----:B------:R-:W-:Y:S01]  /*6240*/  LEA.HI.X R15, R21, R11, R158, 0x1, P5 ;  /* 0x0000000b150f7211 */ /* 0x000fe200028f0c9e */
[----:B------:R-:W-:Y:S08]  /*6250*/  @!P3 BRA `(.L_x_163) ;  /* 0x000000000004b947 */ /* 0x000ff00003800000 */
[----:B------:R2:W5:Y:S02]  /*6260*/  LDG.E.LTC128B.U16 R154, desc[UR36][R14.64] ;  /* 0x000000240e9a7981 */ /* 0x000564000c1e1520 */
.L_x_163:
[----:B------:R-:W-:Y:S05]  /*6270*/  BSYNC B1 ;  /* 0x0000000000017941 */ /* 0x000fea0003800000 */
.L_x_162:
[----:B-----5:R-:W-:Y:S01]  /*6280*/  HADD2.F32 R3, -RZ, R154.H0_H0 ;  /* 0x2000009aff037230 */ /* 0x020fe20000004100 */
[----:B------:R-:W-:Y:S01]  /*6290*/  ISETP.GT.AND P2, PT, R0, 0x1, P1 ;  /* 0x000000010000780c */ /* 0x000fe20000f44270 */
[----:B------:R-:W-:Y:S01]  /*62a0*/  IMAD.X R21, R7, 0x1, R97, P4 ;  /* 0x0000000107157824 */ /* 0x000fe200020e0661 */
[----:B------:R-:W-:Y:S01]  /*62b0*/  IADD3 R6, P4, R8, R167, RZ ;  /* 0x000000a708067210 */ /* 0x000fe20007f9e0ff */
[----:B------:R-:W-:Y:S01]  /*62c0*/  BSSY B1, `(.L_x_164) ;  /* 0x000000c000017945 */ /* 0x000fe20003800000 */
[----:B------:R-:W-:Y:S01]  /*62d0*/  FMUL R3, R3, R156 ;  /* 0x0000009c03037220 */ /* 0x000fe20000400000 */
[----:B--2---:R-:W-:-:S04]  /*62e0*/  IMAD.WIDE.U32 R14, R23, R12, R20 ;  /* 0x0000000c170e7225 */ /* 0x004fc800078e0014 */
[----:B------:R-:W-:Y:S01]  /*62f0*/  FFMA R3, R26, R155, R3 ;  /* 0x0000009b1a037223 */ /* 0x000fe20000000003 */
[----:B------:R-:W-:Y:S01]  /*6300*/  IMAD.X R7, R9, 0x1, R169, P4 ;  /* 0x0000000109077824 */ /* 0x000fe200020e06a9 */
[----:B------:R-:W-:Y:S01]  /*6310*/  LEA R10, P5, R14, R10, 0x1 ;  /* 0x0000000a0e0a7211 */ /* 0x000fe200078a08ff */
[----:B------:R-:W-:Y:S02]  /*6320*/  IMAD.IADD R13, R13, 0x1, R15 ;  /* 0x000000010d0d7824 */ /* 0x000fe400078e020f */
[----:B------:R-:W-:-:S03]  /*6330*/  F2FP.F16.F32.PACK_AB R3, RZ, R3 ;  /* 0x00000003ff03723e */ /* 0x000fc600000000ff */
[----:B------:R-:W-:Y:S02]  /*6340*/  LEA.HI.X R11, R14, R11, R13, 0x1, P5 ;  /* 0x0000000b0e0b7211 */ /* 0x000fe400028f0c0d */
[----:B------:R2:W-:Y:S01]  /*6350*/  @P3 STG.E.U16 desc[UR36][R6.64], R3 ;  /* 0x0000000306003986 */ /* 0x0005e2000c101524 */
[----:B------:R-:W-:Y:S05]  /*6360*/  @!P2 BRA `(.L_x_165) ;  /* 0x000000000004a947 */ /* 0x000fea0003800000 */
[----:B------:R0:W5:Y:S02]  /*6370*/  LDG.E.LTC128B.U16 R154, desc[UR36][R10.64+0x2] ;  /* 0x000002240a9a7981 */ /* 0x000164000c1e1520 */
.L_x_165:
[----:B------:R-:W-:Y:S05]  /*6380*/  BSYNC B1 ;  /* 0x0000000000017941 */ /* 0x000fea0003800000 */
.L_x_164:
[----:B--2--5:R-:W-:Y:S01]  /*6390*/  HADD2.F32 R3, -RZ, R154.H0_H0 ;  /* 0x2000009aff037230 */ /* 0x024fe20000004100 */
[----:B------:R-:W-:Y:S01]  /*63a0*/  ISETP.GT.AND P3, PT, R0, 0x8, P0 ;  /* 0x000000080000780c */ /* 0x000fe20000764270 */
[----:B------:R-:W-:Y:S03]  /*63b0*/  BSSY B1, `(.L_x_166) ;  /* 0x0000007000017945 */ /* 0x000fe60003800000 */
[----:B------:R-:W-:-:S04]  /*63c0*/  FMUL R12, R3, R156 ;  /* 0x0000009c030c7220 */ /* 0x000fc80000400000 */
[----:B------:R-:W-:-:S05]  /*63d0*/  FFMA R12, R27, R155, R12 ;  /* 0x0000009b1b0c7223 */ /* 0x000fca000000000c */
[----:B------:R-:W-:-:S05]  /*63e0*/  F2FP.F16.F32.PACK_AB R12, RZ, R12 ;  /* 0x0000000cff0c723e */ /* 0x000fca00000000ff */
[----:B------:R2:W-:Y:S01]  /*63f0*/  @P2 STG.E.U16 desc[UR36][R6.64+0x2], R12 ;  /* 0x0000020c06002986 */ /* 0x0005e2000c101524 */
[----:B------:R-:W-:Y:S05]  /*6400*/  @!P3 BRA `(.L_x_167) ;  /* 0x000000000004b947 */ /* 0x000fea0003800000 */
[----:B------:R0:W5:Y:S02]  /*6410*/  LDG.E.LTC128B.U16 R154, desc[UR36][R4.64+0x10] ;  /* 0x00001024049a7981 */ /* 0x000164000c1e1520 */
.L_x_167:
[----:B------:R-:W-:Y:S05]  /*6420*/  BSYNC B1 ;  /* 0x0000000000017941 */ /* 0x000fea0003800000 */
.L_x_166:
[----:B-----5:R-:W-:Y:S01]  /*6430*/  HADD2.F32 R3, -RZ, R154.H0_H0 ;  /* 0x2000009aff037230 */ /* 0x020fe20000004100 */
[----:B--2---:R-:W-:Y:S01]  /*6440*/  MOV R6, R8 ;  /* 0x0000000800067202 */ /* 0x004fe20000000f00 */
[----:B------:R-:W-:Y:S01]  /*6450*/  IMAD.MOV.U32 R7, RZ, RZ, R9 ;  /* 0x000000ffff077224 */ /* 0x000fe200078e0009 */
[----:B------:R-:W-:Y:S01]  /*6460*/  ISETP.GT.AND P2, PT, R0, 0x9, P0 ;  /* 0x000000090000780c */ /* 0x000fe20000744270 */
[----:B------:R-:W-:Y:S01]  /*6470*/  BSSY B1, `(.L_x_168) ;  /* 0x0000007000017945 */ /* 0x000fe20003800000 */
[----:B------:R-:W-:-:S04]  /*6480*/  FMUL R3, R3, R156 ;  /* 0x0000009c03037220 */ /* 0x000fc80000400000 */
[----:B------:R-:W-:-:S05]  /*6490*/  FFMA R3, R28, R155, R3 ;  /* 0x0000009b1c037223 */ /* 0x000fca0000000003 */
[----:B------:R-:W-:-:S05]  /*64a0*/  F2FP.F16.F32.PACK_AB R3, RZ, R3 ;  /* 0x00000003ff03723e */ /* 0x000fca00000000ff */
[----:B------:R2:W-:Y:S01]  /*64b0*/  @P3 STG.E.U16 desc[UR36][R6.64+0x10], R3 ;  /* 0x0000100306003986 */ /* 0x0005e2000c101524 */
[----:B------:R-:W-:Y:S05]  /*64c0*/  @!P2 BRA `(.L_x_169) ;  /* 0x000000000004a947 */ /* 0x000fea0003800000 */
[----:B------:R0:W5:Y:S02]  /*64d0*/  LDG.E.LTC128B.U16 R154, desc[UR36][R4.64+0x12] ;  /* 0x00001224049a7981 */ /* 0x000164000c1e1520 */
.L_x_169:
[----:B------:R-:W-:Y:S05]  /*64e0*/  BSYNC B1 ;  /* 0x0000000000017941 */ /* 0x000fea0003800000 */
.L_x_168:
        /* <DEDUP_REMOVED lines=9> */
.L_x_171:
[----:B------:R-:W-:Y:S05]  /*6580*/  BSYNC B1 ;  /* 0x0000000000017941 */ /* 0x000fea0003800000 */
.L_x_170:
[----:B-----5:R-:W-:Y:S01]  /*6590*/  HADD2.F32 R3, -RZ, R154.H0_H0 ;  /* 0x2000009aff037230 */ /* 0x020fe20000004100 */
[----:B0-----:R-:W-:Y:S01]  /*65a0*/  IADD3 R8, P3, R167, R8, RZ ;  /* 0x00000008a7087210 */ /* 0x001fe20007f7e0ff */
[----:B------:R-:W-:Y:S01]  /*65b0*/  BSSY B1, `(.L_x_172) ;  /* 0x0000009000017945 */ /* 0x000fe20003800000 */
[----:B------:R-:W-:Y:S02]  /*65c0*/  ISETP.GT.AND P2, PT, R0, 0x9, P1 ;  /* 0x000000090000780c */ /* 0x000fe40000f44270 */
[----:B------:R-:W-:Y:S01]  /*65d0*/  FMUL R3, R3, R156 ;  /* 0x0000009c03037220 */ /* 0x000fe20000400000 */
[----:B------:R-:W-:-:S03]  /*65e0*/  IMAD.X R9, R169, 0x1, R9, P3 ;  /* 0x00000001a9097824 */ /* 0x000fc600018e0609 */
[----:B------:R-:W-:-:S05]  /*65f0*/  FFMA R3, R30, R155, R3 ;  /* 0x0000009b1e037223 */ /* 0x000fca0000000003 */
[----:B------:R-:W-:-:S05]  /*6600*/  F2FP.F16.F32.PACK_AB R3, RZ, R3 ;  /* 0x00000003ff03723e */ /* 0x000fca00000000ff */
[----:B------:R0:W-:Y:S01]  /*6610*/  @P4 STG.E.U16 desc[UR36][R8.64+0x10], R3 ;  /* 0x0000100308004986 */ /* 0x0001e2000c101524 */
[----:B------:R-:W-:Y:S05]  /*6620*/  @!P2 BRA `(.L_x_173) ;  /* 0x000000000004a947 */ /* 0x000fea0003800000 */
[----:B------:R0:W5:Y:S02]  /*6630*/  LDG.E.LTC128B.U16 R154, desc[UR36][R10.64+0x12] ;  /* 0x000012240a9a7981 */ /* 0x000164000c1e1520 */
.L_x_173:
[----:B------:R-:W-:Y:S05]  /*6640*/  BSYNC B1 ;  /* 0x0000000000017941 */ /* 0x000fea0003800000 */
.L_x_172:
[----:B0----5:R-:W-:Y:S01]  /*6650*/  HADD2.F32 R3, -RZ, R154.H0_H0 ;  /* 0x2000009aff037230 */ /* 0x021fe20000004100 */
[----:B------:R-:W-:Y:S01]  /*6660*/  ISETP.GT.AND P3, PT, R0, 0x10, P0 ;  /* 0x000000100000780c */ /* 0x000fe20000764270 */
[----:B------:R-:W-:Y:S03]  /*6670*/  BSSY B1, `(.L_x_174) ;  /* 0x0000009000017945 */ /* 0x000fe60003800000 */
[----:B------:R-:W-:-:S04]  /*6680*/  FMUL R8, R3, R156 ;  /* 0x0000009c03087220 */ /* 0x000fc80000400000 */
[----:B------:R-:W-:Y:S01]  /*6690*/  FFMA R31, R31, R155, R8 ;  /* 0x0000009b1f1f7223 */ /* 0x000fe20000000008 */
[----:B------:R-:W-:-:S04]  /*66a0*/  IADD3 R8, P4, P5, R167, R160, R93 ;  /* 0x000000a0a7087210 */ /* 0x000fc80007d9e05d */
[----:B------:R-:W-:Y:S02]  /*66b0*/  F2FP.F16.F32.PACK_AB R31, RZ, R31 ;  /* 0x0000001fff1f723e */ /* 0x000fe400000000ff */
[----:B------:R-:W-:-:S05]  /*66c0*/  IADD3.X R9, R169, R161, R95, P4, P5 ;  /* 0x000000a1a9097210 */ /* 0x000fca00027ea45f */
[----:B------:R0:W-:Y:S01]  /*66d0*/  @P2 STG.E.U16 desc[UR36][R8.64+0x12], R31 ;  /* 0x0000121f08002986 */ /* 0x0001e2000c101524 */
[----:B------:R-:W-:Y:S05]  /*66e0*/  @!P3 BRA `(.L_x_175) ;  /* 0x000000000004b947 */ /* 0x000fea0003800000 */
[----:B------:R0:W5:Y:S02]  /*66f0*/  LDG.E.LTC128B.U16 R154, desc[UR36][R4.64+0x20] ;  /* 0x00002024049a7981 */ /* 0x000164000c1e1520 */
.L_x_175:
[----:B------:R-:W-:Y:S05]  /*6700*/  BSYNC B1 ;  /* 0x0000000000017941 */ /* 0x000fea0003800000 */
.L_x_174:
[----:B-----5:R-:W-:Y:S01]  /*6710*/  HADD2.F32 R3, -RZ, R154.H0_H0 ;  /* 0x2000009aff037230 */ /* 0x020fe20000004100 */
        /* <DEDUP_REMOVED lines=8> */
.L_x_177:
[----:B------:R-:W-:Y:S05]  /*67a0*/  BSYNC B1 ;  /* 0x0000000000017941 */ /* 0x000fea0003800000 */
.L_x_176:
[----:B0----5:R-:W-:Y:S01]  /*67b0*/  HADD2.F32 R3, -RZ, R154.H0_H0 ;  /* 0x2000009aff037230 */ /* 0x021fe20000004100 */
[----:B------:R-:W-:Y:S01]  /*67c0*/  ISETP.GT.AND P3, PT, R0, 0x10, P1 ;  /* 0x000000100000780c */ /* 0x000fe20000f64270 */
[----:B------:R-:W-:Y:S03]  /*67d0*/  BSSY B1, `(.L_x_178) ;  /* 0x0000007000017945 */ /* 0x000fe60003800000 */
[----:B--2---:R-:W-:-:S04]  /*67e0*/  FMUL R12, R3, R156 ;  /* 0x0000009c030c7220 */ /* 0x004fc80000400000 */
[----:B------:R-:W-:-:S05]  /*67f0*/  FFMA R12, R33, R155, R12 ;  /* 0x0000009b210c7223 */ /* 0x000fca000000000c */
[----:B------:R-:W-:-:S05]  /*6800*/  F2FP.F16.F32.PACK_AB R12, RZ, R12 ;  /* 0x0000000cff0c723e */ /* 0x000fca00000000ff */
[----:B------:R0:W-:Y:S01]  /*6810*/  @P2 STG.E.U16 desc[UR36][R6.64+0x22], R12 ;  /* 0x0000220c06002986 */ /* 0x0001e2000c101524 */
[----:B------:R-:W-:Y:S05]  /*6820*/  @!P3 BRA `(.L_x_179) ;  /* 0x000000000004b947 */ /* 0x000fea0003800000 */
[----:B------:R2:W5:Y:S02]  /*6830*/  LDG.E.LTC128B.U16 R154, desc[UR36][R10.64+0x20] ;  /* 0x000020240a9a7981 */ /* 0x000564000c1e1520 */
.L_x_179:
[----:B------:R-:W-:Y:S05]  /*6840*/  BSYNC B1 ;  /* 0x0000000000017941 */ /* 0x000fea0003800000 */
.L_x_178:
        /* <DEDUP_REMOVED lines=9> */
.L_x_181:
[----:B------:R-:W-:Y:S05]  /*68e0*/  BSYNC B1 ;  /* 0x0000000000017941 */ /* 0x000fea0003800000 */
.L_x_180:
[----:B0----5:R-:W-:Y:S01]  /*68f0*/  HADD2.F32 R3, -RZ, R154.H0_H0 ;  /* 0x2000009aff037230 */ /* 0x021fe20000004100 */
        /* <DEDUP_REMOVED lines=8> */
.L_x_183:
[----:B------:R-:W-:Y:S05]  /*6980*/  BSYNC B1 ;  /* 0x0000000000017941 */ /* 0x000fea0003800000 */
.L_x_182:
        /* <DEDUP_REMOVED lines=9> */
.L_x_185:
[----:B------:R-:W-:Y:S05]  /*6a20*/  BSYNC B1 ;  /* 0x0000000000017941 */ /* 0x000fea0003800000 */
.L_x_184:
        /* <DEDUP_REMOVED lines=9> */
.L_x_187:
[----:B------:R-:W-:Y:S05]  /*6ac0*/  BSYNC B1 ;  /* 0x0000000000017941 */ /* 0x000fea0003800000 */
.L_x_186:
        /* <DEDUP_REMOVED lines=9> */
.L_x_189:
[----:B------:R-:W-:Y:S05]  /*6b60*/  BSYNC B1 ;  /* 0x0000000000017941 */ /* 0x000fea0003800000 */
.L_x_188:
        /* <DEDUP_REMOVED lines=9> */
.L_x_191:
[----:B------:R-:W-:Y:S05]  /*6c00*/  BSYNC B1 ;  /* 0x0000000000017941 */ /* 0x000fea0003800000 */
.L_x_190:
        /* <DEDUP_REMOVED lines=9> */
.L_x_193:
[----:B------:R-:W-:Y:S05]  /*6ca0*/  BSYNC B1 ;  /* 0x0000000000017941 */ /* 0x000fea0003800000 */
.L_x_192:
        /* <DEDUP_REMOVED lines=9> */
.L_x_195:
[----:B------:R-:W-:Y:S05]  /*6d40*/  BSYNC B1 ;  /* 0x0000000000017941 */ /* 0x000fea0003800000 */
.L_x_194:
        /* <DEDUP_REMOVED lines=9> */
.L_x_197:
[----:B------:R-:W-:Y:S05]  /*6de0*/  BSYNC B1 ;  /* 0x0000000000017941 */ /* 0x000fea0003800000 */
.L_x_196:
        /* <DEDUP_REMOVED lines=9> */
.L_x_199:
[----:B------:R-:W-:Y:S05]  /*6e80*/  BSYNC B1 ;  /* 0x0000000000017941 */ /* 0x000fea0003800000 */
.L_x_198:
        /* <DEDUP_REMOVED lines=9> */
.L_x_201:
[----:B------:R-:W-:Y:S05]  /*6f20*/  BSYNC B1 ;  /* 0x0000000000017941 */ /* 0x000fea0003800000 */
.L_x_200:
        /* <DEDUP_REMOVED lines=9> */
.L_x_203:
[----:B------:R-:W-:Y:S05]  /*6fc0*/  BSYNC B1 ;  /* 0x0000000000017941 */ /* 0x000fea0003800000 */
.L_x_202:
        /* <DEDUP_REMOVED lines=9> */
.L_x_205:
[----:B------:R-:W-:Y:S05]  /*7060*/  BSYNC B1 ;  /* 0x0000000000017941 */ /* 0x000fea0003800000 */
.L_x_204:
        /* <DEDUP_REMOVED lines=9> */
.L_x_207:
[----:B------:R-:W-:Y:S05]  /*7100*/  BSYNC B1 ;  /* 0x0000000000017941 */ /* 0x000fea0003800000 */
.L_x_206:
        /* <DEDUP_REMOVED lines=9> */
.L_x_209:
[----:B------:R-:W-:Y:S05]  /*71a0*/  BSYNC B1 ;  /* 0x0000000000017941 */ /* 0x000fea0003800000 */
.L_x_208:
        /* <DEDUP_REMOVED lines=9> */
.L_x_211:
[----:B------:R-:W-:Y:S05]  /*7240*/  BSYNC B1 ;  /* 0x0000000000017941 */ /* 0x000fea0003800000 */
.L_x_210:
        /* <DEDUP_REMOVED lines=9> */
.L_x_213:
[----:B------:R-:W-:Y:S05]  /*72e0*/  BSYNC B1 ;  /* 0x0000000000017941 */ /* 0x000fea0003800000 */
.L_x_212:
        /* <DEDUP_REMOVED lines=9> */
.L_x_215:
[----:B------:R-:W-:Y:S05]  /*7380*/  BSYNC B1 ;  /* 0x0000000000017941 */ /* 0x000fea0003800000 */
.L_x_214:
        /* <DEDUP_REMOVED lines=9> */
.L_x_217:
[----:B------:R-:W-:Y:S05]  /*7420*/  BSYNC B1 ;  /* 0x0000000000017941 */ /* 0x000fea0003800000 */
.L_x_216:
        /* <DEDUP_REMOVED lines=9> */
.L_x_219:
[----:B------:R-:W-:Y:S05]  /*74c0*/  BSYNC B1 ;  /* 0x0000000000017941 */ /* 0x000fea0003800000 */
.L_x_218:
        /* <DEDUP_REMOVED lines=9> */
.L_x_221:
[----:B------:R-:W-:Y:S05]  /*7560*/  BSYNC B1 ;  /* 0x0000000000017941 */ /* 0x000fea0003800000 */
.L_x_220:
        /* <DEDUP_REMOVED lines=9> */
.L_x_223:
[----:B------:R-:W-:Y:S05]  /*7600*/  BSYNC B1 ;  /* 0x0000000000017941 */ /* 0x000fea0003800000 */
.L_x_222:
        /* <DEDUP_REMOVED lines=9> */
.L_x_225:
[----:B------:R-:W-:Y:S05]  /*76a0*/  BSYNC B1 ;  /* 0x0000000000017941 */ /* 0x000fea0003800000 */
.L_x_224:
        /* <DEDUP_REMOVED lines=9> */
.L_x_227:
[----:B------:R-:W-:Y:S05]  /*7740*/  BSYNC B1 ;  /* 0x0000000000017941 */ /* 0x000fea0003800000 */
.L_x_226:
        /* <DEDUP_REMOVED lines=9> */
.L_x_229:
[----:B------:R-:W-:Y:S05]  /*77e0*/  BSYNC B1 ;  /* 0x0000000000017941 */ /* 0x000fea0003800000 */
.L_x_228:
        /* <DEDUP_REMOVED lines=9> */
.L_x_231:
[----:B------:R-:W-:Y:S05]  /*7880*/  BSYNC B1 ;  /* 0x0000000000017941 */ /* 0x000fea0003800000 */
.L_x_230:
        /* <DEDUP_REMOVED lines=9> */
.L_x_233:
[----:B------:R-:W-:Y:S05]  /*7920*/  BSYNC B1 ;  /* 0x0000000000017941 */ /* 0x000fea0003800000 */
.L_x_232:
        /* <DEDUP_REMOVED lines=9> */
.L_x_235:
[----:B------:R-:W-:Y:S05]  /*79c0*/  BSYNC B1 ;  /* 0x0000000000017941 */ /* 0x000fea0003800000 */
.L_x_234:
        /* <DEDUP_REMOVED lines=9> */
.L_x_237:
[----:B------:R-:W-:Y:S05]  /*7a60*/  BSYNC B1 ;  /* 0x0000000000017941 */ /* 0x000fea0003800000 */
.L_x_236:
        /* <DEDUP_REMOVED lines=9> */
.L_x_239:
[----:B------:R-:W-:Y:S05]  /*7b00*/  BSYNC B1 ;  /* 0x0000000000017941 */ /* 0x000fea0003800000 */
.L_x_238:
        /* <DEDUP_REMOVED lines=9> */
.L_x_241:
[----:B------:R-:W-:Y:S05]  /*7ba0*/  BSYNC B1 ;  /* 0x0000000000017941 */ /* 0x000fea0003800000 */
.L_x_240:
        /* <DEDUP_REMOVED lines=9> */
.L_x_243:
[----:B------:R-:W-:Y:S05]  /*7c40*/  BSYNC B1 ;  /* 0x0000000000017941 */ /* 0x000fea0003800000 */
.L_x_242:
        /* <DEDUP_REMOVED lines=9> */
.L_x_245:
[----:B------:R-:W-:Y:S05]  /*7ce0*/  BSYNC B1 ;  /* 0x0000000000017941 */ /* 0x000fea0003800000 */
.L_x_244:
        /* <DEDUP_REMOVED lines=9> */
.L_x_247:
[----:B------:R-:W-:Y:S05]  /*7d80*/  BSYNC B1 ;  /* 0x0000000000017941 */ /* 0x000fea0003800000 */
.L_x_246:
        /* <DEDUP_REMOVED lines=9> */
.L_x_249:
[----:B------:R-:W-:Y:S05]  /*7e20*/  BSYNC B1 ;  /* 0x0000000000017941 */ /* 0x000fea0003800000 */
.L_x_248:
        /* <DEDUP_REMOVED lines=9> */
.L_x_251:
[----:B------:R-:W-:Y:S05]  /*7ec0*/  BSYNC B1 ;  /* 0x0000000000017941 */ /* 0x000fea0003800000 */
.L_x_250:
        /* <DEDUP_REMOVED lines=9> */
.L_x_253:
[----:B------:R-:W-:Y:S05]  /*7f60*/  BSYNC B1 ;  /* 0x0000000000017941 */ /* 0x000fea0003800000 */
.L_x_252:
        /* <DEDUP_REMOVED lines=9> */
.L_x_255:
[----:B------:R-:W-:Y:S05]  /*8000*/  BSYNC B1 ;  /* 0x0000000000017941 */ /* 0x000fea0003800000 */
.L_x_254:
        /* <DEDUP_REMOVED lines=9> */
.L_x_257:
[----:B------:R-:W-:Y:S05]  /*80a0*/  BSYNC B1 ;  /* 0x0000000000017941 */ /* 0x000fea0003800000 */
.L_x_256:
        /* <DEDUP_REMOVED lines=9> */
.L_x_259:
[----:B------:R-:W-:Y:S05]  /*8140*/  BSYNC B1 ;  /* 0x0000000000017941 */ /* 0x000fea0003800000 */
.L_x_258:
        /* <DEDUP_REMOVED lines=9> */
.L_x_261:
[----:B------:R-:W-:Y:S05]  /*81e0*/  BSYNC B1 ;  /* 0x0000000000017941 */ /* 0x000fea0003800000 */
.L_x_260:
        /* <DEDUP_REMOVED lines=9> */
.L_x_263:
[----:B------:R-:W-:Y:S05]  /*8280*/  BSYNC B1 ;  /* 0x0000000000017941 */ /* 0x000fea0003800000 */
.L_x_262:
        /* <DEDUP_REMOVED lines=9> */
.L_x_265:
[----:B------:R-:W-:Y:S05]  /*8320*/  BSYNC B1 ;  /* 0x0000000000017941 */ /* 0x000fea0003800000 */
.L_x_264:
        /* <DEDUP_REMOVED lines=9> */
.L_x_267:
[----:B------:R-:W-:Y:S05]  /*83c0*/  BSYNC B1 ;  /* 0x0000000000017941 */ /* 0x000fea0003800000 */
.L_x_266:
        /* <DEDUP_REMOVED lines=9> */
.L_x_269:
[----:B------:R-:W-:Y:S05]  /*8460*/  BSYNC B1 ;  /* 0x0000000000017941 */ /* 0x000fea0003800000 */
.L_x_268:
        /* <DEDUP_REMOVED lines=9> */
.L_x_271:
[----:B------:R-:W-:Y:S05]  /*8500*/  BSYNC B1 ;  /* 0x0000000000017941 */ /* 0x000fea0003800000 */
.L_x_270:
        /* <DEDUP_REMOVED lines=9> */
.L_x_273:
[----:B------:R-:W-:Y:S05]  /*85a0*/  BSYNC B1 ;  /* 0x0000000000017941 */ /* 0x000fea0003800000 */
.L_x_272:
        /* <DEDUP_REMOVED lines=9> */
.L_x_275:
[----:B------:R-:W-:Y:S05]  /*8640*/  BSYNC B1 ;  /* 0x0000000000017941 */ /* 0x000fea0003800000 */
.L_x_274:
        /* <DEDUP_REMOVED lines=9> */
.L_x_277:
[----:B------:R-:W-:Y:S05]  /*86e0*/  BSYNC B1 ;  /* 0x0000000000017941 */ /* 0x000fea0003800000 */
.L_x_276:
        /* <DEDUP_REMOVED lines=9> */
.L_x_279:
[----:B------:R-:W-:Y:S05]  /*8780*/  BSYNC B1 ;  /* 0x0000000000017941 */ /* 0x000fea0003800000 */
.L_x_278:
        /* <DEDUP_REMOVED lines=9> */
.L_x_281:
[----:B------:R-:W-:Y:S05]  /*8820*/  BSYNC B1 ;  /* 0x0000000000017941 */ /* 0x000fea0003800000 */
.L_x_280:
[----:B0----5:R-:W-:Y:S01]  /*8830*/  HADD2.F32 R3, -RZ, R154.H0_H0 ;  /* 0x2000009aff037230 */ /* 0x021fe20000004100 */
[----:B------:R-:W-:Y:S01]  /*8840*/  ISETP.GT.AND P2, PT, R0, 0x78, P1 ;  /* 0x000000780000780c */ /* 0x000fe20000f44270 */
[----:B------:R-:W-:Y:S03]  /*8850*/  BSSY B1, `(.L_x_282) ;  /* 0x0000007000017945 */ /* 0x000fe60003800000 */
[----:B-1----:R-:W-:-:S04]  /*8860*/  FMUL R4, R3, R156 ;  /* 0x0000009c03047220 */ /* 0x002fc80000400000 */
[----:B------:R-:W-:-:S05]  /*8870*/  FFMA R4, R85, R155, R4 ;  /* 0x0000009b55047223 */ /* 0x000fca0000000004 */
[----:B------:R-:W-:-:S05]  /*8880*/  F2FP.F16.F32.PACK_AB R4, RZ, R4 ;  /* 0x00000004ff04723e */ /* 0x000fca00000000ff */
[----:B------:R0:W-:Y:S01]  /*8890*/  @P0 STG.E.U16 desc[UR36][R6.64+0xf2], R4 ;  /* 0x0000f20406000986 */ /* 0x0001e2000c101524 */
[----:B------:R-:W-:Y:S05]  /*88a0*/  @!P2 BRA `(.L_x_283) ;  /* 0x000000000004a947 */ /* 0x000fea0003800000 */
[----:B------:R1:W5:Y:S02]  /*88b0*/  LDG.E.LTC128B.U16 R154, desc[UR36][R10.64+0xf0] ;  /* 0x0000f0240a9a7981 */ /* 0x000364000c1e1520 */
.L_x_283:
[----:B------:R-:W-:Y:S05]  /*88c0*/  BSYNC B1 ;  /* 0x0000000000017941 */ /* 0x000fea0003800000 */
.L_x_282:
[----:B-----5:R-:W-:Y:S01]  /*88d0*/  HADD2.F32 R3, -RZ, R154.H0_H0 ;  /* 0x2000009aff037230 */ /* 0x020fe20000004100 */
[----:B------:R-:W-:Y:S01]  /*88e0*/  ISETP.GT.AND P1, PT, R0, 0x79, P1 ;  /* 0x000000790000780c */ /* 0x000fe20000f24270 */
[----:B0-----:R-:W-:Y:S01]  /*88f0*/  @P2 IMAD.MOV.U32 R4, RZ, RZ, R8 ;  /* 0x000000ffff042224 */ /* 0x001fe200078e0008 */
[----:B------:R-:W-:Y:S01]  /*8900*/  BSSY B1, `(.L_x_284) ;  /* 0x0000008000017945 */ /* 0x000fe20003800000 */
[----:B------:R-:W-:Y:S02]  /*8910*/  @P2 IMAD.MOV.U32 R5, RZ, RZ, R9 ;  /* 0x000000ffff052224 */ /* 0x000fe400078e0009 */
[----:B------:R-:W-:-:S04]  /*8920*/  FMUL R3, R3, R156 ;  /* 0x0000009c03037220 */ /* 0x000fc80000400000 */
[----:B------:R-:W-:-:S05]  /*8930*/  FFMA R3, R86, R155, R3 ;  /* 0x0000009b56037223 */ /* 0x000fca0000000003 */
[----:B------:R-:W-:-:S05]  /*8940*/  F2FP.F16.F32.PACK_AB R3, RZ, R3 ;  /* 0x00000003ff03723e */ /* 0x000fca00000000ff */
[----:B------:R0:W-:Y:S01]  /*8950*/  @P2 STG.E.U16 desc[UR36][R4.64+0xf0], R3 ;  /* 0x0000f00304002986 */ /* 0x0001e2000c101524 */
[----:B------:R-:W-:Y:S05]  /*8960*/  @!P1 BRA `(.L_x_285) ;  /* 0x0000000000049947 */ /* 0x000fea0003800000 */
[----:B------:R0:W5:Y:S02]  /*8970*/  LDG.E.LTC128B.U16 R154, desc[UR36][R10.64+0xf2] ;  /* 0x0000f2240a9a7981 */ /* 0x000164000c1e1520 */
.L_x_285:
[----:B------:R-:W-:Y:S05]  /*8980*/  BSYNC B1 ;  /* 0x0000000000017941 */ /* 0x000fea0003800000 */
.L_x_284:
[----:B------:R-:W-:Y:S05]  /*8990*/  @!P1 BRA `(.L_x_286) ;  /* 0x00000024004c9947 */ /* 0x000fea0003800000 */
[----:B0----5:R-:W-:-:S05]  /*89a0*/  HADD2.F32 R3, -RZ, R154.H0_H0 ;  /* 0x2000009aff037230 */ /* 0x021fca0000004100 */
[----:B------:R-:W-:-:S04]  /*89b0*/  FMUL R0, R3, R156 ;  /* 0x0000009c03007220 */ /* 0x000fc80000400000 */
[----:B------:R-:W-:-:S05]  /*89c0*/  FFMA R0, R87, R155, R0 ;  /* 0x0000009b57007223 */ /* 0x000fca0000000000 */
[----:B------:R-:W-:-:S05]  /*89d0*/  F2FP.F16.F32.PACK_AB R0, RZ, R0 ;  /* 0x00000000ff00723e */ /* 0x000fca00000000ff */
[----:B------:R0:W-:Y:S01]  /*89e0*/  STG.E.U16 desc[UR36][R8.64+0xf2], R0 ;  /* 0x0000f20008007986 */ /* 0x0001e2000c101524 */
[----:B------:R-:W-:Y:S05]  /*89f0*/  BRA `(.L_x_286) ;  /* 0x0000002400347947 */ /* 0x000fea0003800000 */
.L_x_35:
[----:B------:R-:W-:Y:S01]  /*8a00*/  ULDC.64 UR4, c[0x0][0x5c0] ;  /* 0x0001700000047ab9 */ /* 0x000fe20000000a00 */
[-C--:B------:R-:W-:Y:S01]  /*8a10*/  FMUL R88, R88, R155.reuse ;  /* 0x0000009b58587220 */ /* 0x080fe20000400000 */
[----:B------:R-:W-:Y:S01]  /*8a20*/  LEA R6, P0, R168, UR4, 0x1 ;  /* 0x00000004a8067c11 */ /* 0x000fe2000f8008ff */
[----:B------:R-:W-:Y:S01]  /*8a30*/  IMAD.SHL.U32 R11, R4, 0x10, RZ ;  /* 0x00000010040b7824 */ /* 0x000fe200078e00ff */
[----:B------:R-:W-:Y:S01]  /*8a40*/  ISETP.GT.AND P2, PT, R0, 0x1, P3 ;  /* 0x000000010000780c */ /* 0x000fe20001f44270 */
[-C--:B------:R-:W-:Y:S01]  /*8a50*/  FMUL R89, R89, R155.reuse ;  /* 0x0000009b59597220 */ /* 0x080fe20000400000 */
[----:B------:R-:W-:Y:S01]  /*8a60*/  LEA.HI.X R7, R168, UR5, R167, 0x1, P0 ;  /* 0x00000005a8077c11 */ /* 0x000fe200080f0ca7 */
[-C--:B------:R-:W-:Y:S01]  /*8a70*/  FMUL R90, R90, R155.reuse ;  /* 0x0000009b5a5a7220 */ /* 0x080fe20000400000 */
[----:B------:R-:W-:Y:S01]  /*8a80*/  ISETP.GT.AND P0, PT, R3, 0x8, PT ;  /* 0x000000080300780c */ /* 0x000fe20003f04270 */
[-C--:B------:R-:W-:Y:S01]  /*8a90*/  FMUL R91, R91, R155.reuse ;  /* 0x0000009b5b5b7220 */ /* 0x080fe20000400000 */
[----:B------:R-:W-:Y:S01]  /*8aa0*/  F2FP.F16.F32.PACK_AB R88, RZ, R88 ;  /* 0x00000058ff58723e */ /* 0x000fe200000000ff */
[-C--:B------:R-:W-:Y:S01]  /*8ab0*/  FMUL R92, R92, R155.reuse ;  /* 0x0000009b5c5c7220 */ /* 0x080fe20000400000 */
[----:B------:R-:W-:Y:S01]  /*8ac0*/  ISETP.GT.AND P4, PT, R0, RZ, P0 ;  /* 0x000000ff0000720c */ /* 0x000fe20000784270 */
[-C--:B------:R-:W-:Y:S01]  /*8ad0*/  FMUL R93, R93, R155.reuse ;  /* 0x0000009b5d5d7220 */ /* 0x080fe20000400000 */
[----:B------:R-:W-:Y:S01]  /*8ae0*/  SHF.L.U64.HI R9, R4, 0x4, R5 ;  /* 0x0000000404097819 */ /* 0x000fe20000010205 */
[----:B------:R-:W-:Y:S01]  /*8af0*/  @P1 STG.E.U16 desc[UR36][R6.64], R88 ;  /* 0x0000005806001986 */ /* 0x000fe2000c101524 */
[----:B------:R-:W-:Y:S01]  /*8b00*/  IADD3 R12, P5, R11, R6, RZ ;  /* 0x000000060b0c7210 */ /* 0x000fe20007fbe0ff */
[-C--:B------:R-:W-:Y:S01]  /*8b10*/  FMUL R94, R94, R155.reuse ;  /* 0x0000009b5e5e7220 */ /* 0x080fe20000400000 */
[----:B------:R-:W-:Y:S01]  /*8b20*/  ISETP.GT.AND P1, PT, R0, 0x1, P0 ;  /* 0x000000010000780c */ /* 0x000fe20000724270 */
[----:B------:R-:W-:Y:S01]  /*8b30*/  FMUL R95, R95, R155 ;  /* 0x0000009b5f5f7220 */ /* 0x000fe20000400000 */
[----:B------:R-:W-:Y:S01]  /*8b40*/  F2FP.F16.F32.PACK_AB R89, RZ, R89 ;  /* 0x00000059ff59723e */ /* 0x000fe200000000ff */
[----:B------:R-:W-:Y:S01]  /*8b50*/  IMAD.X R13, R9, 0x1, R7, P5 ;  /* 0x00000001090d7824 */ /* 0x000fe200028e0607 */
[----:B------:R-:W-:Y:S01]  /*8b60*/  F2FP.F16.F32.PACK_AB R90, RZ, R90 ;  /* 0x0000005aff5a723e */ /* 0x000fe200000000ff */
[----:B------:R-:W-:Y:S01]  /*8b70*/  FMUL R96, R96, R155 ;  /* 0x0000009b60607220 */ /* 0x000fe20000400000 */
[----:B------:R-:W-:Y:S01]  /*8b80*/  F2FP.F16.F32.PACK_AB R91, RZ, R91 ;  /* 0x0000005bff5b723e */ /* 0x000fe200000000ff */
[----:B------:R-:W-:Y:S01]  /*8b90*/  @P2 STG.E.U16 desc[UR36][R6.64+0x2], R89 ;  /* 0x0000025906002986 */ /* 0x000fe2000c101524 */
[C---:B------:R-:W-:Y:S01]  /*8ba0*/  ISETP.GT.AND P5, PT, R0.reuse, 0x9, P3 ;  /* 0x000000090000780c */ /* 0x040fe20001fa4270 */
[-C--:B------:R-:W-:Y:S01]  /*8bb0*/  FMUL R97, R97, R155.reuse ;  /* 0x0000009b61617220 */ /* 0x080fe20000400000 */
[C---:B------:R-:W-:Y:S01]  /*8bc0*/  ISETP.GT.AND P2, PT, R0.reuse, 0x8, P0 ;  /* 0x000000080000780c */ /* 0x040fe20000744270 */
[----:B------:R-:W-:Y:S01]  /*8bd0*/  @P4 STG.E.U16 desc[UR36][R12.64], R90 ;  /* 0x0000005a0c004986 */ /* 0x000fe2000c101524 */
[----:B------:R-:W-:Y:S01]  /*8be0*/  ISETP.GT.AND P4, PT, R0, 0x8, P3 ;  /* 0x000000080000780c */ /* 0x000fe20001f84270 */
[-C--:B------:R-:W-:Y:S01]  /*8bf0*/  FMUL R98, R98, R155.reuse ;  /* 0x0000009b62627220 */ /* 0x080fe20000400000 */
[----:B------:R-:W-:Y:S01]  /*8c00*/  F2FP.F16.F32.PACK_AB R92, RZ, R92 ;  /* 0x0000005cff5c723e */ /* 0x000fe200000000ff */
[----:B------:R-:W-:Y:S01]  /*8c10*/  @P1 STG.E.U16 desc[UR36][R12.64+0x2], R91 ;  /* 0x0000025b0c001986 */ /* 0x000fe2000c101524 */
[----:B------:R-:W-:Y:S01]  /*8c20*/  ISETP.GT.AND P1, PT, R0, 0x9, P0 ;  /* 0x000000090000780c */ /* 0x000fe20000724270 */
[----:B------:R-:W-:Y:S01]  /*8c30*/  FMUL R99, R99, R155 ;  /* 0x0000009b63637220 */ /* 0x000fe20000400000 */
[----:B------:R-:W-:Y:S01]  /*8c40*/  F2FP.F16.F32.PACK_AB R93, RZ, R93 ;  /* 0x0000005dff5d723e */ /* 0x000fe200000000ff */
[-C--:B------:R-:W-:Y:S01]  /*8c50*/  FMUL R100, R100, R155.reuse ;  /* 0x0000009b64647220 */ /* 0x080fe20000400000 */
[----:B------:R-:W-:Y:S01]  /*8c60*/  F2FP.F16.F32.PACK_AB R94, RZ, R94 ;  /* 0x0000005eff5e723e */ /* 0x000fe200000000ff */
[----:B------:R-:W-:Y:S01]  /*8c70*/  FMUL R101, R101, R155 ;  /* 0x0000009b65657220 */ /* 0x000fe20000400000 */
[----:B------:R-:W-:Y:S01]  /*8c80*/  F2FP.F16.F32.PACK_AB R95, RZ, R95 ;  /* 0x0000005fff5f723e */ /* 0x000fe200000000ff */
[-C--:B------:R-:W-:Y:S01]  /*8c90*/  FMUL R102, R102, R155.reuse ;  /* 0x0000009b66667220 */ /* 0x080fe20000400000 */
[----:B------:R-:W-:Y:S01]  /*8ca0*/  F2FP.F16.F32.PACK_AB R96, RZ, R96 ;  /* 0x00000060ff60723e */ /* 0x000fe200000000ff */
[----:B------:R-:W-:Y:S01]  /*8cb0*/  @P4 STG.E.U16 desc[UR36][R6.64+0x10], R92 ;  /* 0x0000105c06004986 */ /* 0x000fe2000c101524 */
[C---:B------:R-:W-:Y:S01]  /*8cc0*/  ISETP.GT.AND P4, PT, R0.reuse, 0x10, P3 ;  /* 0x000000100000780c */ /* 0x040fe20001f84270 */
[----:B------:R-:W-:Y:S01]  /*8cd0*/  FMUL R103, R103, R155 ;  /* 0x0000009b67677220 */ /* 0x000fe20000400000 */
[----:B------:R-:W-:Y:S01]  /*8ce0*/  F2FP.F16.F32.PACK_AB R97, RZ, R97 ;  /* 0x00000061ff61723e */ /* 0x000fe200000000ff */
[----:B------:R-:W-:Y:S01]  /*8cf0*/  @P5 STG.E.U16 desc[UR36][R6.64+0x12], R93 ;  /* 0x0000125d06005986 */ /* 0x000fe2000c101524 */
[----:B------:R-:W-:Y:S01]  /*8d00*/  ISETP.GT.AND P5, PT, R0, 0x11, P0 ;  /* 0x000000110000780c */ /* 0x000fe200007a4270 */
        /* <DEDUP_REMOVED lines=74> */
[----:B------:R-:W-:Y:S01]  /*91b0*/  FMUL R125, R125, R155 ;  /* 0x0000009b7d7d7220 */ /* 0x000fe20000400000 */
[----:B------:R-:W-:Y:S01]  /*91c0*/  F2FP.F16.F32.PACK_AB R119, RZ, R119 ;  /* 0x00000077ff77723e */ /* 0x000fe200000000ff */
[-C--:B------:R-:W-:Y:S01]  /*91d0*/  FMUL R126, R126, R155.reuse ;  /* 0x0000009b7e7e7220 */ /* 0x080fe20000400000 */
[----:B------:R-:W-:Y:S01]  /*91e0*/  F2FP.F16.F32.PACK_AB R120, RZ, R120 ;  /* 0x00000078ff78723e */ /* 0x000fe200000000ff */
        /* <DEDUP_REMOVED lines=66> */
[----:B------:R-:W-:Y:S01]  /*9610*/  IMAD.SHL.U32 R23, R4, 0x100, RZ ;  /* 0x0000010004177824 */ /* 0x000fe200078e00ff */
[----:B------:R-:W-:Y:S01]  /*9620*/  F2FP.F16.F32.PACK_AB R140, RZ, R140 ;  /* 0x0000008cff8c723e */ /* 0x000fe200000000ff */
[----:B------:R-:W-:Y:S01]  /*9630*/  @P1 STG.E.U16 desc[UR36][R6.64+0x90], R124 ;  /* 0x0000907c06001986 */ /* 0x000fe2000c101524 */
[----:B------:R-:W-:Y:S01]  /*9640*/  ISETP.GT.AND P1, PT, R0, 0x50, P3 ;  /* 0x000000500000780c */ /* 0x000fe20001f24270 */
[----:B------:R-:W-:Y:S01]  /*9650*/  FMUL R146, R146, R155 ;  /* 0x0000009b92927220 */ /* 0x000fe20000400000 */
[----:B------:R-:W-:Y:S01]  /*9660*/  F2FP.F16.F32.PACK_AB R141, RZ, R141 ;  /* 0x0000008dff8d723e */ /* 0x000fe200000000ff */
[----:B------:R-:W-:Y:S01]  /*9670*/  @P2 STG.E.U16 desc[UR36][R6.64+0x92], R125 ;  /* 0x0000927d06002986 */ /* 0x000fe2000c101524 */
[C---:B------:R-:W-:Y:S01]  /*9680*/  ISETP.GT.AND P2, PT, R0.reuse, 0x51, P3 ;  /* 0x000000510000780c */ /* 0x040fe20001f44270 */
[-C--:B------:R-:W-:Y:S01]  /*9690*/  FMUL R147, R147, R155.reuse ;  /* 0x0000009b93937220 */ /* 0x080fe20000400000 */
        /* <DEDUP_REMOVED lines=11> */
[-C--:B------:R-:W-:Y:S01]  /*9750*/  FMUL R150, R150, R155.reuse ;  /* 0x0000009b96967220 */ /* 0x080fe20000400000 */
[----:B------:R-:W-:Y:S01]  /*9760*/  SHF.L.U64.HI R21, R4, 0x8, R5 ;  /* 0x0000000804157819 */ /* 0x000fe20000010205 */
[----:B------:R-:W-:Y:S01]  /*9770*/  @P2 STG.E.U16 desc[UR36][R6.64+0xa2], R129 ;  /* 0x0000a28106002986 */ /* 0x000fe2000c101524 */
[C---:B------:R-:W-:Y:S01]  /*9780*/  ISETP.GT.AND P2, PT, R0.reuse, 0x59, P3 ;  /* 0x000000590000780c */ /* 0x040fe20001f44270 */
        /* <DEDUP_REMOVED lines=58> */
[----:B------:R-:W-:Y:S01]  /*9b30*/  @P2 STG.E.U16 desc[UR36][R12.64+0xd0], R142 ;  /* 0x0000d08e0c002986 */ /* 0x000fe2000c101524 */
[----:B------:R-:W-:Y:S01]  /*9b40*/  F2FP.F16.F32.PACK_AB R34, RZ, R34 ;  /* 0x00000022ff22723e */ /* 0x000fe200000000ff */
[----:B------:R-:W-:Y:S01]  /*9b50*/  FMUL R40, R40, R155 ;  /* 0x0000009b28287220 */ /* 0x000fe20000400000 */
[----:B------:R-:W-:Y:S01]  /*9b60*/  F2FP.F16.F32.PACK_AB R35, RZ, R35 ;  /* 0x00000023ff23723e */ /* 0x000fe200000000ff */
        /* <DEDUP_REMOVED lines=8> */
[----:B------:R-:W-:Y:S01]  /*9bf0*/  @P1 IMAD.MOV.U32 R4, RZ, RZ, R6 ;  /* 0x000000ffff041224 */ /* 0x000fe200078e0006 */
[----:B------:R-:W-:Y:S01]  /*9c00*/  @P1 MOV R5, R7 ;  /* 0x0000000700051202 */ /* 0x000fe20000000f00 */
[-C--:B------:R-:W-:Y:S01]  /*9c10*/  FMUL R43, R43, R155.reuse ;  /* 0x0000009b2b2b7220 */ /* 0x080fe20000400000 */
[----:B------:R-:W-:Y:S01]  /*9c20*/  F2FP.F16.F32.PACK_AB R38, RZ, R38 ;  /* 0x00000026ff26723e */ /* 0x000fe200000000ff */
[----:B------:R-:W-:Y:S01]  /*9c30*/  FMUL R44, R44, R155 ;  /* 0x0000009b2c2c7220 */ /* 0x000fe20000400000 */
[----:B------:R-:W-:Y:S01]  /*9c40*/  F2FP.F16.F32.PACK_AB R39, RZ, R39 ;  /* 0x00000027ff27723e */ /* 0x000fe200000000ff */
[----:B------:R0:W-:Y:S01]  /*9c50*/  @P1 STG.E.U16 desc[UR36][R4.64+0xe2], R145 ;  /* 0x0000e29104001986 */ /* 0x0001e2000c101524 */
[----:B------:R-:W-:Y:S01]  /*9c60*/  IADD3 R14, P1, P2, R11, R6, R23 ;  /* 0x000000060b0e7210 */ /* 0x000fe20007a3e017 */
[-C--:B------:R-:W-:Y:S01]  /*9c70*/  FMUL R45, R45, R155.reuse ;  /* 0x0000009b2d2d7220 */ /* 0x080fe20000400000 */
[----:B------:R-:W-:Y:S01]  /*9c80*/  F2FP.F16.F32.PACK_AB R40, RZ, R40 ;  /* 0x00000028ff28723e */ /* 0x000fe200000000ff */
[----:B------:R-:W-:Y:S01]  /*9c90*/  FMUL R46, R46, R155 ;  /* 0x0000009b2e2e7220 */ /* 0x000fe20000400000 */
[----:B------:R-:W-:Y:S01]  /*9ca0*/  IADD3.X R15, R9, R7, R21, P1, P2 ;  /* 0x00000007090f7210 */ /* 0x000fe20000fe4415 */
[-C--:B------:R-:W-:Y:S01]  /*9cb0*/  FMUL R47, R47, R155.reuse ;  /* 0x0000009b2f2f7220 */ /* 0x080fe20000400000 */
[C---:B------:R-:W-:Y:S01]  /*9cc0*/  ISETP.GT.AND P1, PT, R3.reuse, 0x80, PT ;  /* 0x000000800300780c */ /* 0x040fe20003f24270 */
[-C--:B------:R-:W-:Y:S01]  /*9cd0*/  FMUL R48, R48, R155.reuse ;  /* 0x0000009b30307220 */ /* 0x080fe20000400000 */
[----:B------:R-:W-:Y:S01]  /*9ce0*/  ISETP.GT.AND P2, PT, R3, 0x88, PT ;  /* 0x000000880300780c */ /* 0x000fe20003f44270 */
[----:B------:R-:W-:Y:S01]  /*9cf0*/  FMUL R49, R49, R155 ;  /* 0x0000009b31317220 */ /* 0x000fe20000400000 */
[----:B------:R-:W-:Y:S01]  /*9d00*/  F2FP.F16.F32.PACK_AB R41, RZ, R41 ;  /* 0x00000029ff29723e */ /* 0x000fe200000000ff */
[----:B0-----:R-:W-:Y:S01]  /*9d10*/  @P5 IMAD.MOV.U32 R4, RZ, RZ, R12 ;  /* 0x000000ffff045224 */ /* 0x001fe200078e000c */
[----:B------:R-:W-:Y:S01]  /*9d20*/  F2FP.F16.F32.PACK_AB R42, RZ, R42 ;  /* 0x0000002aff2a723e */ /* 0x000fe200000000ff */
[----:B------:R-:W-:Y:S01]  /*9d30*/  @P5 IMAD.MOV.U32 R5, RZ, RZ, R13 ;  /* 0x000000ffff055224 */ /* 0x000fe200078e000d */
[----:B------:R-:W-:Y:S01]  /*9d40*/  F2FP.F16.F32.PACK_AB R43, RZ, R43 ;  /* 0x0000002bff2b723e */ /* 0x000fe200000000ff */
[-C--:B------:R-:W-:Y:S01]  /*9d50*/  FMUL R50, R50, R155.reuse ;  /* 0x0000009b32327220 */ /* 0x080fe20000400000 */
[----:B------:R-:W-:Y:S01]  /*9d60*/  F2FP.F16.F32.PACK_AB R44, RZ, R44 ;  /* 0x0000002cff2c723e */ /* 0x000fe200000000ff */
[-C--:B------:R-:W-:Y:S01]  /*9d70*/  FMUL R51, R51, R155.reuse ;  /* 0x0000009b33337220 */ /* 0x080fe20000400000 */
[----:B------:R0:W-:Y:S01]  /*9d80*/  @P5 STG.E.U16 desc[UR36][R4.64+0xe0], R146 ;  /* 0x0000e09204005986 */ /* 0x0001e2000c101524 */
[----:B------:R-:W-:Y:S01]  /*9d90*/  ISETP.GT.AND P5, PT, R0, 0x78, P3 ;  /* 0x000000780000780c */ /* 0x000fe20001fa4270 */
[-C--:B------:R-:W-:Y:S01]  /*9da0*/  FMUL R52, R52, R155.reuse ;  /* 0x0000009b34347220 */ /* 0x080fe20000400000 */
[C---:B------:R-:W-:Y:S01]  /*9db0*/  ISETP.GT.AND P3, PT, R0.reuse, 0x79, P3 ;  /* 0x000000790000780c */ /* 0x040fe20001f64270 */
[----:B------:R-:W-:Y:S01]  /*9dc0*/  @P4 STG.E.U16 desc[UR36][R12.64+0xe2], R147 ;  /* 0x0000e2930c004986 */ /* 0x000fe2000c101524 */
[C---:B------:R-:W-:Y:S01]  /*9dd0*/  ISETP.GT.AND P4, PT, R0.reuse, 0x78, P0 ;  /* 0x000000780000780c */ /* 0x040fe20000784270 */
[-C--:B------:R-:W-:Y:S01]  /*9de0*/  FMUL R53, R53, R155.reuse ;  /* 0x0000009b35357220 */ /* 0x080fe20000400000 */
[----:B------:R-:W-:Y:S01]  /*9df0*/  ISETP.GT.AND P0, PT, R0, 0x79, P0 ;  /* 0x000000790000780c */ /* 0x000fe20000704270 */
[----:B------:R-:W-:Y:S01]  /*9e00*/  FMUL R54, R54, R155 ;  /* 0x0000009b36367220 */ /* 0x000fe20000400000 */
[----:B------:R-:W-:Y:S01]  /*9e10*/  F2FP.F16.F32.PACK_AB R45, RZ, R45 ;  /* 0x0000002dff2d723e */ /* 0x000fe200000000ff */
[-C--:B------:R-:W-:Y:S01]  /*9e20*/  FMUL R55, R55, R155.reuse ;  /* 0x0000009b37377220 */ /* 0x080fe20000400000 */
[----:B------:R-:W-:Y:S01]  /*9e30*/  F2FP.F16.F32.PACK_AB R46, RZ, R46 ;  /* 0x0000002eff2e723e */ /* 0x000fe200000000ff */
[----:B------:R-:W-:Y:S01]  /*9e40*/  FMUL R56, R56, R155 ;  /* 0x0000009b38387220 */ /* 0x000fe20000400000 */
[----:B------:R-:W-:Y:S01]  /*9e50*/  F2FP.F16.F32.PACK_AB R47, RZ, R47 ;  /* 0x0000002fff2f723e */ /* 0x000fe200000000ff */
[----:B------:R-:W-:Y:S01]  /*9e60*/  @P5 STG.E.U16 desc[UR36][R6.64+0xf0], R148 ;  /* 0x0000f09406005986 */ /* 0x000fe2000c101524 */
[----:B0-----:R-:W-:Y:S01]  /*9e70*/  IADD3 R4, P5, R23, R6, RZ ;  /* 0x0000000617047210 */ /* 0x001fe20007fbe0ff */
[-C--:B------:R-:W-:Y:S01]  /*9e80*/  FMUL R57, R57, R155.reuse ;  /* 0x0000009b39397220 */ /* 0x080fe20000400000 */
[----:B------:R-:W-:Y:S01]  /*9e90*/  F2FP.F16.F32.PACK_AB R48, RZ, R48 ;  /* 0x00000030ff30723e */ /* 0x000fe200000000ff */
[----:B------:R0:W-:Y:S01]  /*9ea0*/  @P3 STG.E.U16 desc[UR36][R6.64+0xf2], R149 ;  /* 0x0000f29506003986 */ /* 0x0001e2000c101524 */
[C---:B------:R-:W-:Y:S01]  /*9eb0*/  ISETP.GT.AND P3, PT, R0.reuse, RZ, P1 ;  /* 0x000000ff0000720c */ /* 0x040fe20000f64270 */
[----:B------:R-:W-:Y:S01]  /*9ec0*/  IMAD.X R5, R21, 0x1, R7, P5 ;  /* 0x0000000115057824 */ /* 0x000fe200028e0607 */
[C---:B------:R-:W-:Y:S01]  /*9ed0*/  ISETP.GT.AND P5, PT, R0.reuse, RZ, P2 ;  /* 0x000000ff0000720c */ /* 0x040fe200017a4270 */
        /* <DEDUP_REMOVED lines=14> */
[----:B------:R-:W-:Y:S01]  /*9fc0*/  @P4 STG.E.U16 desc[UR36][R4.64+0x2], R25 ;  /* 0x0000021904004986 */ /* 0x000fe2000c101524 */
[----:B------:R-:W-:Y:S01]  /*9fd0*/  IADD3 R10, P4, R11, R4, RZ ;  /* 0x000000040b0a7210 */ /* 0x000fe20007f9e0ff */
[C-C-:B------:R-:W-:Y:S01]  /*9fe0*/  IMAD.X R7, R9.reuse, 0x1, R5.reuse, P3 ;  /* 0x0000000109077824 */ /* 0x140fe200018e0605 */
[----:B------:R-:W-:Y:S01]  /*9ff0*/  ISETP.GT.AND P3, PT, R0, 0x9, P2 ;  /* 0x000000090000780c */ /* 0x000fe20001764270 */
[----:B------:R-:W-:Y:S01]  /*a000*/  FMUL R62, R62, R155 ;  /* 0x0000009b3e3e7220 */ /* 0x000fe20000400000 */
[----:B------:R-:W-:Y:S01]  /*a010*/  F2FP.F16.F32.PACK_AB R53, RZ, R53 ;  /* 0x00000035ff35723e */ /* 0x000fe200000000ff */
[----:B------:R-:W-:Y:S01]  /*a020*/  IMAD.X R11, R9, 0x1, R5, P4 ;  /* 0x00000001090b7824 */ /* 0x000fe200020e0605 */
[----:B------:R-:W-:Y:S01]  /*a030*/  ISETP.GT.AND P4, PT, R0, 0x8, P1 ;  /* 0x000000080000780c */ /* 0x000fe20000f84270 */
[-C--:B------:R-:W-:Y:S01]  /*a040*/  FMUL R63, R63, R155.reuse ;  /* 0x0000009b3f3f7220 */ /* 0x080fe20000400000 */
[----:B------:R-:W-:Y:S01]  /*a050*/  F2FP.F16.F32.PACK_AB R54, RZ, R54 ;  /* 0x00000036ff36723e */ /* 0x000fe200000000ff */
[-C--:B------:R-:W-:Y:S01]  /*a060*/  FMUL R64, R64, R155.reuse ;  /* 0x0000009b40407220 */ /* 0x080fe20000400000 */
        /* <DEDUP_REMOVED lines=8> */
[-C--:B------:R-:W-:Y:S01]  /*a0f0*/  FMUL R67, R67, R155.reuse ;  /* 0x0000009b43437220 */ /* 0x080fe20000400000 */
[----:B------:R-:W-:Y:S01]  /*a100*/  @P4 STG.E.U16 desc[UR36][R4.64+0x10], R28 ;  /* 0x0000101c04004986 */ /* 0x000fe2000c101524 */
[----:B------:R-:W-:Y:S01]  /*a110*/  ISETP.GT.AND P4, PT, R0, 0x10, P1 ;  /* 0x000000100000780c */ /* 0x000fe20000f84270 */
[----:B------:R-:W-:Y:S01]  /*a120*/  FMUL R68, R68, R155 ;  /* 0x0000009b44447220 */ /* 0x000fe20000400000 */
[----:B------:R-:W-:Y:S01]  /*a130*/  F2FP.F16.F32.PACK_AB R57, RZ, R57 ;  /* 0x00000039ff39723e */ /* 0x000fe200000000ff */
[-C--:B------:R-:W-:Y:S01]  /*a140*/  FMUL R69, R69, R155.reuse ;  /* 0x0000009b45457220 */ /* 0x080fe20000400000 */
[----:B------:R-:W-:Y:S01]  /*a150*/  @P5 STG.E.U16 desc[UR36][R4.64+0x12], R29 ;  /* 0x0000121d04005986 */ /* 0x000fe2000c101524 */
[----:B------:R-:W-:Y:S01]  /*a160*/  ISETP.GT.AND P5, PT, R0, 0x11, P1 ;  /* 0x000000110000780c */ /* 0x000fe20000fa4270 */
[-C--:B------:R-:W-:Y:S01]  /*a170*/  FMUL R70, R70, R155.reuse ;  /* 0x0000009b46467220 */ /* 0x080fe20000400000 */
[----:B------:R-:W-:Y:S01]  /*a180*/  F2FP.F16.F32.PACK_AB R58, RZ, R58 ;  /* 0x0000003aff3a723e */ /* 0x000fe200000000ff */
[----:B------:R0:W-:Y:S01]  /*a190*/  @P0 STG.E.U16 desc[UR36][R6.64+0x10], R30 ;  /* 0x0000101e06000986 */ /* 0x0001e2000c101524 */
        /* <DEDUP_REMOVED lines=13> */
[--C-:B0-----:R-:W-:Y:S01]  /*a270*/  @P0 IMAD.MOV.U32 R6, RZ, RZ, R14.reuse ;  /* 0x000000ffff060224 */ /* 0x101fe200078e000e */
[----:B------:R-:W-:Y:S01]  /*a280*/  F2FP.F16.F32.PACK_AB R62, RZ, R62 ;  /* 0x0000003eff3e723e */ /* 0x000fe200000000ff */
[--C-:B------:R-:W-:Y:S01]  /*a290*/  @P0 IMAD.MOV.U32 R7, RZ, RZ, R15.reuse ;  /* 0x000000ffff070224 */ /* 0x100fe200078e000f */
[----:B------:R-:W-:Y:S01]  /*a2a0*/  F2FP.F16.F32.PACK_AB R63, RZ, R63 ;  /* 0x0000003fff3f723e */ /* 0x000fe200000000ff */
[-C--:B------:R-:W-:Y:S01]  /*a2b0*/  FMUL R74, R74, R155.reuse ;  /* 0x0000009b4a4a7220 */ /* 0x080fe20000400000 */
[----:B------:R-:W-:Y:S01]  /*a2c0*/  F2FP.F16.F32.PACK_AB R64, RZ, R64 ;  /* 0x00000040ff40723e */ /* 0x000fe200000000ff */
[-C--:B------:R-:W-:Y:S01]  /*a2d0*/  FMUL R75, R75, R155.reuse ;  /* 0x0000009b4b4b7220 */ /* 0x080fe20000400000 */
[----:B------:R0:W-:Y:S01]  /*a2e0*/  @P0 STG.E.U16 desc[UR36][R6.64+0x20], R34 ;  /* 0x0000202206000986 */ /* 0x0001e2000c101524 */
        /* <DEDUP_REMOVED lines=11> */
[--C-:B0-----:R-:W-:Y:S01]  /*a3a0*/  @P3 IMAD.MOV.U32 R6, RZ, RZ, R14.reuse ;  /* 0x000000ffff063224 */ /* 0x101fe200078e000e */
[----:B------:R-:W-:Y:S01]  /*a3b0*/  @P3 MOV R7, R15 ;  /* 0x0000000f00073202 */ /* 0x000fe20000000f00 */
[-C--:B------:R-:W-:Y:S01]  /*a3c0*/  FMUL R81, R81, R155.reuse ;  /* 0x0000009b51517220 */ /* 0x080fe20000400000 */
[----:B------:R-:W-:Y:S01]  /*a3d0*/  F2FP.F16.F32.PACK_AB R70, RZ, R70 ;  /* 0x00000046ff46723e */ /* 0x000fe200000000ff */
[----:B------:R-:W-:Y:S01]  /*a3e0*/  FMUL R82, R82, R155 ;  /* 0x0000009b52527220 */ /* 0x000fe20000400000 */
[----:B------:R-:W-:Y:S01]  /*a3f0*/  F2FP.F16.F32.PACK_AB R71, RZ, R71 ;  /* 0x00000047ff47723e */ /* 0x000fe200000000ff */
[----:B------:R0:W-:Y:S01]  /*a400*/  @P3 STG.E.U16 desc[UR36][R6.64+0x22], R35 ;  /* 0x0000222306003986 */ /* 0x0001e2000c101524 */
        /* <DEDUP_REMOVED lines=9> */
[----:B------:R-:W-:Y:S01]  /*a4a0*/  FMUL R85, R85, R155 ;  /* 0x0000009b55557220 */ /* 0x000fe20000400000 */
[----:B------:R-:W-:Y:S01]  /*a4b0*/  F2FP.F16.F32.PACK_AB R74, RZ, R74 ;  /* 0x0000004aff4a723e */ /* 0x000fe200000000ff */
[----:B0-----:R-:W-:Y:S01]  /*a4c0*/  @P0 IMAD.MOV.U32 R6, RZ, RZ, R14 ;  /* 0x000000ffff060224 */ /* 0x001fe200078e000e */
[----:B------:R-:W-:Y:S01]  /*a4d0*/  F2FP.F16.F32.PACK_AB R75, RZ, R75 ;  /* 0x0000004bff4b723e */ /* 0x000fe200000000ff */
[----:B------:R-:W-:Y:S01]  /*a4e0*/  @P0 IMAD.MOV.U32 R7, RZ, RZ, R15 ;  /* 0x000000ffff070224 */ /* 0x000fe200078e000f */
[----:B------:R-:W-:Y:S01]  /*a4f0*/  F2FP.F16.F32.PACK_AB R76, RZ, R76 ;  /* 0x0000004cff4c723e */ /* 0x000fe200000000ff */
[----:B------:R-:W-:Y:S01]  /*a500*/  FMUL R86, R86, R155 ;  /* 0x0000009b56567220 */ /* 0x000fe20000400000 */
[----:B------:R-:W-:Y:S01]  /*a510*/  F2FP.F16.F32.PACK_AB R77, RZ, R77 ;  /* 0x0000004dff4d723e */ /* 0x000fe200000000ff */
[----:B------:R-:W-:Y:S01]  /*a520*/  FMUL R87, R87, R155 ;  /* 0x0000009b57577220 */ /* 0x000fe20000400000 */
[----:B------:R0:W-:Y:S01]  /*a530*/  @P0 STG.E.U16 desc[UR36][R6.64+0x30], R38 ;  /* 0x0000302606000986 */ /* 0x0001e2000c101524 */
[----:B------:R-:W-:-:S02]  /*a540*/  ISETP.GT.AND P0, PT, R0, 0x20, P2 ;  /* 0x000000200000780c */ /* 0x000fc40001704270 */
[----:B------:R-:W-:Y:S02]  /*a550*/  F2FP.F16.F32.PACK_AB R78, RZ, R78 ;  /* 0x0000004eff4e723e */ /* 0x000fe400000000ff */
[----:B------:R-:W-:Y:S02]  /*a560*/  F2FP.F16.F32.PACK_AB R79, RZ, R79 ;  /* 0x0000004fff4f723e */ /* 0x000fe400000000ff */
[----:B------:R-:W-:Y:S02]  /*a570*/  F2FP.F16.F32.PACK_AB R80, RZ, R80 ;  /* 0x00000050ff50723e */ /* 0x000fe400000000ff */
[----:B------:R-:W-:Y:S02]  /*a580*/  F2FP.F16.F32.PACK_AB R81, RZ, R81 ;  /* 0x00000051ff51723e */ /* 0x000fe400000000ff */
[----:B------:R-:W-:Y:S01]  /*a590*/  F2FP.F16.F32.PACK_AB R82, RZ, R82 ;  /* 0x00000052ff52723e */ /* 0x000fe200000000ff */
[----:B0-----:R-:W-:Y:S01]  /*a5a0*/  @P3 IMAD.MOV.U32 R6, RZ, RZ, R14 ;  /* 0x000000ffff063224 */ /* 0x001fe200078e000e */
[----:B------:R-:W-:Y:S01]  /*a5b0*/  F2FP.F16.F32.PACK_AB R83, RZ, R83 ;  /* 0x00000053ff53723e */ /* 0x000fe200000000ff */
[----:B------:R-:W-:Y:S01]  /*a5c0*/  @P3 IMAD.MOV.U32 R7, RZ, RZ, R15 ;  /* 0x000000ffff073224 */ /* 0x000fe200078e000f */
[----:B------:R-:W-:-:S02]  /*a5d0*/  F2FP.F16.F32.PACK_AB R84, RZ, R84 ;  /* 0x00000054ff54723e */ /* 0x000fc400000000ff */
[----:B------:R-:W-:Y:S02]  /*a5e0*/  F2FP.F16.F32.PACK_AB R85, RZ, R85 ;  /* 0x00000055ff55723e */ /* 0x000fe400000000ff */
[----:B------:R0:W-:Y:S01]  /*a5f0*/  @P3 STG.E.U16 desc[UR36][R6.64+0x32], R39 ;  /* 0x0000322706003986 */ /* 0x0001e2000c101524 */
[C---:B------:R-:W-:Y:S02]  /*a600*/  ISETP.GT.AND P3, PT, R0.reuse, 0x21, P2 ;  /* 0x000000210000780c */ /* 0x040fe40001764270 */
[----:B------:R-:W-:Y:S01]  /*a610*/  F2FP.F16.F32.PACK_AB R86, RZ, R86 ;  /* 0x00000056ff56723e */ /* 0x000fe200000000ff */
[----:B------:R-:W-:Y:S01]  /*a620*/  @P4 STG.E.U16 desc[UR36][R4.64+0x40], R40 ;  /* 0x0000402804004986 */ /* 0x000fe2000c101524 */
[C---:B------:R-:W-:Y:S02]  /*a630*/  ISETP.GT.AND P4, PT, R0.reuse, 0x28, P1 ;  /* 0x000000280000780c */ /* 0x040fe40000f84270 */
[----:B------:R-:W-:Y:S01]  /*a640*/  F2FP.F16.F32.PACK_AB R87, RZ, R87 ;  /* 0x00000057ff57723e */ /* 0x000fe200000000ff */
[----:B------:R-:W-:Y:S01]  /*a650*/  @P5 STG.E.U16 desc[UR36][R4.64+0x42], R41 ;  /* 0x0000422904005986 */ /* 0x000fe2000c101524 */
[----:B------:R-:W-:Y:S01]  /*a660*/  ISETP.GT.AND P5, PT, R0, 0x29, P1 ;  /* 0x000000290000780c */ /* 0x000fe20000fa4270 */
[----:B0-----:R-:W-:-:S02]  /*a670*/  @P0 IMAD.MOV.U32 R6, RZ, RZ, R14 ;  /* 0x000000ffff060224 */ /* 0x001fc400078e000e */
[----:B------:R-:W-:-:S05]  /*a680*/  @P0 IMAD.MOV.U32 R7, RZ, RZ, R15 ;  /* 0x000000ffff070224 */ /* 0x000fca00078e000f */
[----:B------:R0:W-:Y:S01]  /*a690*/  @P0 STG.E.U16 desc[UR36][R6.64+0x40], R42 ;  /* 0x0000402a06000986 */ /* 0x0001e2000c101524 */
[----:B------:R-:W-:Y:S01]  /*a6a0*/  ISETP.GT.AND P0, PT, R0, 0x28, P2 ;  /* 0x000000280000780c */ /* 0x000fe20001704270 */
[----:B0-----:R-:W-:Y:S02]  /*a6b0*/  @P3 IMAD.MOV.U32 R6, RZ, RZ, R14 ;  /* 0x000000ffff063224 */ /* 0x001fe400078e000e */
[----:B------:R-:W-:-:S05]  /*a6c0*/  @P3 IMAD.MOV.U32 R7, RZ, RZ, R15 ;  /* 0x000000ffff073224 */ /* 0x000fca00078e000f */
[----:B------:R0:W-:Y:S01]  /*a6d0*/  @P3 STG.E.U16 desc[UR36][R6.64+0x42], R43 ;  /* 0x0000422b06003986 */ /* 0x0001e2000c101524 */
[----:B------:R-:W-:-:S03]  /*a6e0*/  ISETP.GT.AND P3, PT, R0, 0x29, P2 ;  /* 0x000000290000780c */ /* 0x000fc60001764270 */
[----:B------:R-:W-:Y:S01]  /*a6f0*/  @P4 STG.E.U16 desc[UR36][R4.64+0x50], R44 ;  /* 0x0000502c04004986 */ /* 0x000fe2000c101524 */
[----:B------:R-:W-:-:S03]  /*a700*/  ISETP.GT.AND P4, PT, R0, 0x30, P1 ;  /* 0x000000300000780c */ /* 0x000fc60000f84270 */
[----:B------:R-:W-:Y:S01]  /*a710*/  @P5 STG.E.U16 desc[UR36][R4.64+0x52], R45 ;  /* 0x0000522d04005986 */ /* 0x000fe2000c101524 */
[----:B------:R-:W-:Y:S02]  /*a720*/  ISETP.GT.AND P5, PT, R0, 0x31, P1 ;  /* 0x000000310000780c */ /* 0x000fe40000fa4270 */
[----:B0-----:R-:W-:Y:S01]  /*a730*/  @P0 MOV R6, R14 ;  /* 0x0000000e00060202 */ /* 0x001fe20000000f00 */
        /* <DEDUP_REMOVED lines=10> */
[----:B------:R-:W-:Y:S01]  /*a7e0*/  ISETP.GT.AND P5, PT, R0, 0x39, P1 ;  /* 0x000000390000780c */ /* 0x000fe20000fa4270 */
[----:B0-----:R-:W-:Y:S02]  /*a7f0*/  @P0 IMAD.MOV.U32 R6, RZ, RZ, R14 ;  /* 0x000000ffff060224 */ /* 0x001fe400078e000e */
        /* <DEDUP_REMOVED lines=11> */
[----:B0-----:R-:W-:Y:S01]  /*a8b0*/  @P0 IMAD.MOV.U32 R6, RZ, RZ, R14 ;  /* 0x000000ffff060224 */ /* 0x001fe200078e000e */
[----:B------:R-:W-:-:S05]  /*a8c0*/  @P0 MOV R7, R15 ;  /* 0x0000000f00070202 */ /* 0x000fca0000000f00 */
        /* <DEDUP_REMOVED lines=25> */
[----:B------:R-:W-:Y:S02]  /*aa60*/  ISETP.GT.AND P0, PT, R0, 0x50, P2 ;  /* 0x000000500000780c */ /* 0x000fe40001704270 */
[----:B0-----:R-:W-:Y:S01]  /*aa70*/  @P3 MOV R6, R14 ;  /* 0x0000000e00063202 */ /* 0x001fe20000000f00 */
        /* <DEDUP_REMOVED lines=23> */
[----:B0-----:R-:W-:Y:S01]  /*abf0*/  @P3 IMAD.MOV.U32 R6, RZ, RZ, R14 ;  /* 0x000000ffff063224 */ /* 0x001fe200078e000e */
[----:B------:R-:W-:-:S05]  /*ac00*/  @P3 MOV R7, R15 ;  /* 0x0000000f00073202 */ /* 0x000fca0000000f00 */
        /* <DEDUP_REMOVED lines=25> */
[C---:B------:R-:W-:Y:S02]  /*ada0*/  ISETP.GT.AND P3, PT, R0.reuse, 0x78, P1 ;  /* 0x000000780000780c */ /* 0x040fe40000f64270 */
[C---:B------:R-:W-:Y:S01]  /*adb0*/  ISETP.GT.AND P1, PT, R0.reuse, 0x79, P1 ;  /* 0x000000790000780c */ /* 0x040fe20000f24270 */
[----:B------:R-:W-:Y:S01]  /*adc0*/  @P4 STG.E.U16 desc[UR36][R4.64+0xe0], R80 ;  /* 0x0000e05004004986 */ /* 0x000fe2000c101524 */
[----:B------:R-:W-:-:S03]  /*add0*/  ISETP.GT.AND P4, PT, R0, 0x71, P2 ;  /* 0x000000710000780c */ /* 0x000fc60001784270 */
[----:B------:R-:W-:Y:S01]  /*ade0*/  @P5 STG.E.U16 desc[UR36][R4.64+0xe2], R81 ;  /* 0x0000e25104005986 */ /* 0x000fe2000c101524 */
[C---:B------:R-:W-:Y:S02]  /*adf0*/  ISETP.GT.AND P5, PT, R0.reuse, 0x78, P2 ;  /* 0x000000780000780c */ /* 0x040fe400017a4270 */
[----:B------:R-:W-:Y:S01]  /*ae00*/  ISETP.GT.AND P2, PT, R0, 0x79, P2 ;  /* 0x000000790000780c */ /* 0x000fe20001744270 */
[----:B0-----:R-:W-:Y:S01]  /*ae10*/  @P0 IMAD.MOV.U32 R7, RZ, RZ, R15 ;  /* 0x000000ffff070224 */ /* 0x001fe200078e000f */
[----:B------:R-:W-:-:S05]  /*ae20*/  @P0 MOV R6, R14 ;  /* 0x0000000e00060202 */ /* 0x000fca0000000f00 */
[----:B------:R0:W-:Y:S02]  /*ae30*/  @P0 STG.E.U16 desc[UR36][R6.64+0xe0], R82 ;  /* 0x0000e05206000986 */ /* 0x0001e4000c101524 */
[----:B0-----:R-:W-:Y:S02]  /*ae40*/  @P4 IMAD.MOV.U32 R6, RZ, RZ, R14 ;  /* 0x000000ffff064224 */ /* 0x001fe400078e000e */
[----:B------:R-:W-:-:S05]  /*ae50*/  @P4 IMAD.MOV.U32 R7, RZ, RZ, R15 ;  /* 0x000000ffff074224 */ /* 0x000fca00078e000f */
[----:B------:R-:W-:Y:S04]  /*ae60*/  @P4 STG.E.U16 desc[UR36][R6.64+0xe2], R83 ;  /* 0x0000e25306004986 */ /* 0x000fe8000c101524 */
[----:B------:R-:W-:Y:S04]  /*ae70*/  @P3 STG.E.U16 desc[UR36][R4.64+0xf0], R84 ;  /* 0x0000f05404003986 */ /* 0x000fe8000c101524 */
[----:B------:R0:W-:Y:S02]  /*ae80*/  @P1 STG.E.U16 desc[UR36][R4.64+0xf2], R85 ;  /* 0x0000f25504001986 */ /* 0x0001e4000c101524 */
[----:B0-----:R-:W-:-:S02]  /*ae90*/  @P5 IMAD.MOV.U32 R4, RZ, RZ, R14 ;  /* 0x000000ffff045224 */ /* 0x001fc400078e000e */
[----:B------:R-:W-:-:S05]  /*aea0*/  @P5 IMAD.MOV.U32 R5, RZ, RZ, R15 ;  /* 0x000000ffff055224 */ /* 0x000fca00078e000f */
[----:B------:R0:W-:Y:S04]  /*aeb0*/  @P5 STG.E.U16 desc[UR36][R4.64+0xf0], R86 ;  /* 0x0000f05604005986 */ /* 0x0001e8000c101524 */
[----:B------:R0:W-:Y:S02]  /*aec0*/  @P2 STG.E.U16 desc[UR36][R14.64+0xf2], R87 ;  /* 0x0000f2570e002986 */ /* 0x0001e4000c101524 */
.L_x_286:
[----:B------:R-:W-:Y:S05]  /*aed0*/  BSYNC B0 ;  /* 0x0000000000007941 */ /* 0x000fea0003800000 */
.L_x_34:
[----:B------:R-:W-:Y:S01]  /*aee0*/  ULDC UR4, c[0x0][0xc] ;  /* 0x0000030000047ab9 */ /* 0x000fe20000000800 */
[----:B------:R-:W-:Y:S01]  /*aef0*/  ULDC UR5, c[0x0][0x10] ;  /* 0x0000040000057ab9 */ /* 0x000fe20000000800 */
[----:B0-----:R-:W0:Y:S01]  /*af00*/  LDC R3, c[0x0][0x14] ;  /* 0x00000500ff037b82 */ /* 0x001e220000000800 */
[----:B------:R-:W-:Y:S01]  /*af10*/  UIMAD.WIDE.U32 UR4, UR4, UR5, URZ ;  /* 0x00000005040472a5 */ /* 0x000fe2000f8e003f */
[----:B------:R-:W-:Y:S01]  /*af20*/  PRMT R0, RZ, 0x7610, R0 ;  /* 0x00007610ff007816 */ /* 0x000fe20000000000 */
[----:B-----5:R-:W-:Y:S02]  /*af30*/  IMAD.MOV.U32 R154, RZ, RZ, -0x1 ;  /* 0xffffffffff9a7424 */ /* 0x020fe400078e00ff */
[----:B------:R-:W-:Y:S02]  /*af40*/  IMAD.MOV.U32 R23, RZ, RZ, -0x1 ;  /* 0xffffffffff177424 */ /* 0x000fe400078e00ff */
[----:B0-----:R-:W-:-:S04]  /*af50*/  IMAD.WIDE.U32 R16, R3, UR4, R16 ;  /* 0x0000000403107c25 */ /* 0x001fc8000f8e0010 */
[----:B------:R-:W-:Y:S01]  /*af60*/  IMAD R3, R3, UR5, RZ ;  /* 0x0000000503037c24 */ /* 0x000fe2000f8e02ff */
[----:B------:R-:W-:Y:S02]  /*af70*/  ULDC.64 UR4, c[0x0][0x650] ;  /* 0x0001940000047ab9 */ /* 0x000fe40000000a00 */
[----:B------:R-:W-:Y:S01]  /*af80*/  ISETP.GE.U32.AND P0, PT, R16, UR4, PT ;  /* 0x0000000410007c0c */ /* 0x000fe2000bf06070 */
[----:B------:R-:W-:-:S05]  /*af90*/  IMAD.IADD R17, R17, 0x1, R3 ;  /* 0x0000000111117824 */ /* 0x000fca00078e0203 */
[----:B------:R-:W-:-:S13]  /*afa0*/  ISETP.GE.U32.AND.EX P0, PT, R17, UR5, PT, P0 ;  /* 0x0000000511007c0c */ /* 0x000fda000bf06100 */
[----:B------:R-:W-:Y:S05]  /*afb0*/  @P0 BRA `(.L_x_287) ;  /* 0x0000000400640947 */ /* 0x000fea0003800000 */
[----:B------:R-:W0:Y:S01]  /*afc0*/  S2R R12, SR_CTAID.X ;  /* 0x00000000000c7919 */ /* 0x000e220000002500 */
[----:B-12---:R-:W1:Y:S01]  /*afd0*/  LDC.64 R10, c[0x0][0x628] ;  /* 0x00018a00ff0a7b82 */ /* 0x006e620000000a00 */
[----:B------:R-:W-:Y:S01]  /*afe0*/  ULDC UR4, c[0x0][0x150] ;  /* 0x0000540000047ab9 */ /* 0x000fe20000000800 */
[----:B------:R-:W-:Y:S01]  /*aff0*/  MOV R8, R16 ;  /* 0x0000001000087202 */ /* 0x000fe20000000f00 */
[----:B------:R-:W2:Y:S01]  /*b000*/  S2R R24, SR_CTAID.Y ;  /* 0x0000000000187919 */ /* 0x000ea20000002600 */
[----:B------:R-:W-:-:S04]  /*b010*/  IMAD.MOV.U32 R9, RZ, RZ, R17 ;  /* 0x000000ffff097224 */ /* 0x000fc800078e0011 */
[----:B------:R-:W2:Y:S08]  /*b020*/  LDC R21, c[0x0][0x144] ;  /* 0x00005100ff157b82 */ /* 0x000eb00000000800 */
[----:B------:R-:W2:Y:S08]  /*b030*/  LDC R0, c[0x0][0x630] ;  /* 0x00018c00ff007b82 */ /* 0x000eb00000000800 */
[----:B------:R-:W2:Y:S01]  /*b040*/  LDC.64 R14, c[0x0][0x620] ;  /* 0x00018800ff0e7b82 */ /* 0x000ea20000000a00 */
[----:B-1----:R-:W-:-:S04]  /*b050*/  ISETP.NE.U32.AND P0, PT, R10, RZ, PT ;  /* 0x000000ff0a00720c */ /* 0x002fc80003f05070 */
[----:B------:R-:W-:Y:S02]  /*b060*/  ISETP.NE.AND.EX P0, PT, R11, RZ, PT, P0 ;  /* 0x000000ff0b00720c */ /* 0x000fe40003f05300 */
[----:B0-----:R-:W-:-:S05]  /*b070*/  I2FP.F32.U32 R3, R12 ;  /* 0x0000000c00037245 */ /* 0x001fca0000201000 */
[----:B------:R-:W-:-:S04]  /*b080*/  FMUL R3, R3, UR4 ;  /* 0x0000000403037c20 */ /* 0x000fc80008400000 */
[----:B------:R0:W1:Y:S02]  /*b090*/  F2I.U32.TRUNC.NTZ R20, R3 ;  /* 0x0000000300147305 */ /* 0x000064000020f000 */
[----:B------:R-:W-:Y:S05]  /*b0a0*/  @!P0 BRA `(.L_x_288) ;  /* 0x0000000000288947 */ /* 0x000fea0003800000 */
[----:B0-----:R-:W0:Y:S02]  /*b0b0*/  LDC R3, c[0x0][0x634] ;  /* 0x00018d00ff037b82 */ /* 0x001e240000000800 */
        /* <DEDUP_REMOVED lines=9> */
.L_x_288:
[----:B------:R-:W5:Y:S01]  /*b150*/  LDC.64 R30, c[0x0][0x640] ;  /* 0x00019000ff1e7b82 */ /* 0x000f620000000a00 */
[-CC-:B--2---:R-:W-:Y:S01]  /*b160*/  SHF.R.U64 R23, R8, R0.reuse, R9.reuse ;  /* 0x0000000008177219 */ /* 0x184fe20000001209 */
[----:B-1----:R-:W-:Y:S01]  /*b170*/  IMAD.MOV R20, RZ, RZ, -R20 ;  /* 0x000000ffff147224 */ /* 0x002fe200078e0a14 */
[----:B------:R-:W-:Y:S01]  /*b180*/  SHF.R.U32.HI R0, RZ, R0, R9 ;  /* 0x00000000ff007219 */ /* 0x000fe20000011609 */
[----:B------:R-:W-:Y:S01]  /*b190*/  ULDC UR4, c[0x0][0x154] ;  /* 0x0000550000047ab9 */ /* 0x000fe20000000800 */
[----:B0-----:R-:W-:Y:S01]  /*b1a0*/  IADD3 R3, P0, RZ, -R23, RZ ;  /* 0x80000017ff037210 */ /* 0x001fe20007f1e0ff */
[----:B------:R-:W-:Y:S01]  /*b1b0*/  IMAD R26, R21, R20, R12 ;  /* 0x00000014151a7224 */ /* 0x000fe200078e020c */
[----:B------:R-:W-:Y:S01]  /*b1c0*/  MOV R7, 0x1 ;  /* 0x0000000100077802 */ /* 0x000fe20000000f00 */
[----:B------:R-:W0:Y:S02]  /*b1d0*/  LDC R6, c[0x0][0x618] ;  /* 0x00018600ff067b82 */ /* 0x000e240000000800 */
[----:B------:R-:W-:-:S04]  /*b1e0*/  IMAD.X R5, RZ, RZ, ~R0, P0 ;  /* 0x000000ffff057224 */ /* 0x000fc800000e0e00 */
[-C--:B------:R-:W-:Y:S02]  /*b1f0*/  IMAD R0, R5, R14.reuse, RZ ;  /* 0x0000000e05007224 */ /* 0x080fe400078e02ff */
[----:B------:R-:W1:Y:S01]  /*b200*/  LDC R8, c[0x0][0x608] ;  /* 0x00018200ff087b82 */ /* 0x000e620000000800 */
[----:B------:R-:W-:-:S04]  /*b210*/  IMAD.WIDE.U32 R4, R3, R14, R16 ;  /* 0x0000000e03047225 */ /* 0x000fc800078e0010 */
[----:B------:R-:W-:Y:S01]  /*b220*/  IMAD R3, R3, R15, R0 ;  /* 0x0000000f03037224 */ /* 0x000fe200078e0200 */
[----:B------:R-:W-:Y:S02]  /*b230*/  I2FP.F32.U32 R0, R24 ;  /* 0x0000001800007245 */ /* 0x000fe40000201000 */
[----:B------:R-:W2:Y:S01]  /*b240*/  LDC R28, c[0x0][0x658] ;  /* 0x00019600ff1c7b82 */ /* 0x000ea20000000800 */
[----:B------:R-:W-:Y:S01]  /*b250*/  IMAD.IADD R3, R5, 0x1, R3 ;  /* 0x0000000105037824 */ /* 0x000fe200078e0203 */
[----:B-----5:R-:W-:Y:S01]  /*b260*/  ISETP.NE.U32.AND P0, PT, R30, RZ, PT ;  /* 0x000000ff1e00720c */ /* 0x020fe20003f05070 */
[----:B------:R-:W-:Y:S01]  /*b270*/  FMUL R0, R0, UR4 ;  /* 0x0000000400007c20 */ /* 0x000fe20008400000 */
[----:B------:R-:W-:Y:S02]  /*b280*/  IMAD.MOV.U32 R5, RZ, RZ, -0x1 ;  /* 0xffffffffff057424 */ /* 0x000fe400078e00ff */
[----:B------:R-:W-:Y:S01]  /*b290*/  ISETP.NE.AND.EX P0, PT, R31, RZ, PT, P0 ;  /* 0x000000ff1f00720c */ /* 0x000fe20003f05300 */
[----:B------:R1:W2:Y:S01]  /*b2a0*/  F2I.U32.TRUNC.NTZ R13, R0 ;  /* 0x00000000000d7305 */ /* 0x0002a2000020f000 */
[----:B------:R-:W3:Y:S01]  /*b2b0*/  LDC R15, c[0x0][0x148] ;  /* 0x00005200ff0f7b82 */ /* 0x000ee20000000800 */
[----:B0-----:R-:W-:-:S02]  /*b2c0*/  SHF.R.U64 R12, R4, R6, R3 ;  /* 0x00000006040c7219 */ /* 0x001fc40000001203 */
[----:B------:R-:W-:-:S05]  /*b2d0*/  SHF.R.U32.HI R3, RZ, R6, R3 ;  /* 0x00000006ff037219 */ /* 0x000fca0000011603 */
[----:B------:R-:W0:Y:S01]  /*b2e0*/  LDC R20, c[0x0][0x600] ;  /* 0x00018000ff147b82 */ /* 0x000e220000000800 */
[-CC-:B-1----:R-:W-:Y:S02]  /*b2f0*/  SHF.R.U64 R10, R12, R8.reuse, R3.reuse ;  /* 0x000000080c0a7219 */ /* 0x182fe40000001203 */
[----:B------:R-:W-:-:S05]  /*b300*/  SHF.R.U32.HI R3, RZ, R8, R3 ;  /* 0x00000008ff037219 */ /* 0x000fca0000011603 */
[----:B------:R-:W1:Y:S01]  /*b310*/  LDC R21, c[0x0][0x648] ;  /* 0x00019200ff157b82 */ /* 0x000e620000000800 */
[-C--:B--2---:R-:W-:Y:S02]  /*b320*/  SHF.L.U32 R4, R5, R28.reuse, RZ ;  /* 0x0000001c05047219 */ /* 0x084fe400000006ff */
[-CC-:B------:R-:W-:Y:S02]  /*b330*/  SHF.R.U64 R14, R10, R28.reuse, R3.reuse ;  /* 0x0000001c0a0e7219 */ /* 0x180fe40000001203 */
[----:B------:R-:W-:Y:S02]  /*b340*/  SHF.R.U32.HI R5, RZ, R28, R3 ;  /* 0x0000001cff057219 */ /* 0x000fe40000011603 */
[----:B------:R-:W-:Y:S01]  /*b350*/  LOP3.LUT R153, RZ, R4, RZ, 0x33, !PT ;  /* 0x00000004ff997212 */ /* 0x000fe200078e33ff */
[----:B------:R-:W2:Y:S01]  /*b360*/  LDC R25, c[0x0][0x638] ;  /* 0x00018e00ff197b82 */ /* 0x000ea20000000800 */
[----:B------:R-:W-:Y:S01]  /*b370*/  SHF.L.U32 R28, R7, R28, RZ ;  /* 0x0000001c071c7219 */ /* 0x000fe200000006ff */
[----:B------:R-:W-:-:S06]  /*b380*/  IMAD.MOV.U32 R4, RZ, RZ, R14 ;  /* 0x000000ffff047224 */ /* 0x000fcc00078e000e */
[----:B------:R-:W0:Y:S01]  /*b390*/  LDC R27, c[0x0][0x610] ;  /* 0x00018400ff1b7b82 */ /* 0x000e220000000800 */
[----:B------:R-:W-:Y:S05]  /*b3a0*/  @!P0 BRA `(.L_x_289) ;  /* 0x0000000000288947 */ /* 0x000fea0003800000 */
[----:B------:R-:W5:Y:S02]  /*b3b0*/  LDC R3, c[0x0][0x64c] ;  /* 0x00019300ff037b82 */ /* 0x000f640000000800 */
[----:B-----5:R-:W-:-:S05]  /*b3c0*/  IADD3 R3, P0, R14, R3, RZ ;  /* 0x000000030e037210 */ /* 0x020fca0007f1e0ff */
        /* <DEDUP_REMOVED lines=8> */
.L_x_289:
[----:B------:R-:W-:Y:S01]  /*b450*/  ISETP.NE.AND P0, PT, R2, 0x1, PT ;  /* 0x000000010200780c */ /* 0x000fe20003f05270 */
[----:B------:R-:W-:Y:S01]  /*b460*/  IMAD.MOV R13, RZ, RZ, -R13 ;  /* 0x000000ffff0d7224 */ /* 0x000fe200078e0a0d */
[----:B-1----:R-:W-:Y:S01]  /*b470*/  SHF.R.U64 R0, R4, R21, R5 ;  /* 0x0000001504007219 */ /* 0x002fe20000001205 */
[----:B0-----:R-:W-:Y:S01]  /*b480*/  VIADD R5, R20, 0xffffffff ;  /* 0xffffffff14057836 */ /* 0x001fe20000000000 */
[----:B------:R-:W-:-:S03]  /*b490*/  LOP3.LUT R153, R10, R153, RZ, 0xc0, !PT ;  /* 0x000000990a997212 */ /* 0x000fc600078ec0ff */
[----:B------:R-:W-:Y:S01]  /*b4a0*/  IMAD.MOV R3, RZ, RZ, -R0 ;  /* 0x000000ffff037224 */ /* 0x000fe200078e0a00 */
[----:B------:R-:W-:Y:S01]  /*b4b0*/  LOP3.LUT R5, R12, R5, RZ, 0xc0, !PT ;  /* 0x000000050c057212 */ /* 0x000fe200078ec0ff */
[----:B------:R-:W-:Y:S02]  /*b4c0*/  IMAD R153, R28, R0, R153 ;  /* 0x000000001c997224 */ /* 0x000fe400078e0299 */
[----:B--2---:R-:W-:Y:S02]  /*b4d0*/  IMAD R0, R3, R25, R14 ;  /* 0x0000001903007224 */ /* 0x004fe400078e020e */
[----:B---3--:R-:W-:Y:S02]  /*b4e0*/  @P0 IMAD R26, R15, R13, R24 ;  /* 0x0000000d0f1a0224 */ /* 0x008fe400078e0218 */
[----:B------:R-:W-:Y:S02]  /*b4f0*/  IMAD R4, R0, R20, R5 ;  /* 0x0000001400047224 */ /* 0x000fe400078e0205 */
[----:B------:R-:W-:-:S02]  /*b500*/  IMAD R153, R153, R27, R26 ;  /* 0x0000001b99997224 */ /* 0x000fc400078e021a */
[----:B------:R-:W-:-:S03]  /*b510*/  IMAD.MOV.U32 R3, RZ, RZ, 0x1 ;  /* 0x00000001ff037424 */ /* 0x000fc600078e00ff */
[----:B------:R-:W-:Y:S02]  /*b520*/  SEL R154, R4, R153, !P0 ;  /* 0x00000099049a7207 */ /* 0x000fe40004000000 */
[----:B------:R-:W-:Y:S02]  /*b530*/  PRMT R0, R3, 0x7610, R0 ;  /* 0x0000761003007816 */ /* 0x000fe40000000000 */
[----:B------:R-:W-:-:S07]  /*b540*/  SEL R153, R153, R4, !P0 ;  /* 0x0000000499997207 */ /* 0x000fce0004000000 */
.L_x_287:
[----:B------:R-:W-:-:S13]  /*b550*/  LOP3.LUT P0, RZ, R0, 0xff, RZ, 0xc0, !PT ;  /* 0x000000ff00ff7812 */ /* 0x000fda000780c0ff */
[----:B------:R-:W-:Y:S05]  /*b560*/  @P0 BRA `(.L_x_290) ;  /* 0xffffff5c002c0947 */ /* 0x000fea000383ffff */
[----:B------:R-:W-:Y:S05]  /*b570*/  EXIT ;  /* 0x000000000000794d */ /* 0x000fea0003800000 */
.L_x_7:
[----:B0-----:R-:W-:Y:S01]  /*b580*/  ULDC.64 UR4, c[0x0][0x650] ;  /* 0x0001940000047ab9 */ /* 0x001fe20000000a00 */
        /* <DEDUP_REMOVED lines=25> */
.L_x_292:
[----:B------:R-:W0:Y:S01]  /*b720*/  LDC.64 R28, c[0x0][0x640] ;  /* 0x00019000ff1c7b82 */ /* 0x000e220000000a00 */
[-CC-:B------:R-:W-:Y:S01]  /*b730*/  SHF.R.U64 R22, R12, R6.reuse, R13.reuse ;  /* 0x000000060c167219 */ /* 0x180fe2000000120d */
[----:B------:R-:W-:Y:S01]  /*b740*/  IMAD.MOV.U32 R30, RZ, RZ, 0x1 ;  /* 0x00000001ff1e7424 */ /* 0x000fe200078e00ff */
[----:B------:R-:W-:Y:S02]  /*b750*/  SHF.R.U32.HI R6, RZ, R6, R13 ;  /* 0x00000006ff067219 */ /* 0x000fe4000001160d */
[----:B------:R-:W-:-:S03]  /*b760*/  IADD3 R11, P0, RZ, -R22, RZ ;  /* 0x80000016ff0b7210 */ /* 0x000fc60007f1e0ff */
[----:B------:R-:W1:Y:S02]  /*b770*/  LDC R10, c[0x0][0x618] ;  /* 0x00018600ff0a7b82 */ /* 0x000e640000000800 */
[----:B------:R-:W-:-:S04]  /*b780*/  IMAD.X R9, RZ, RZ, ~R6, P0 ;  /* 0x000000ffff097224 */ /* 0x000fc800000e0e06 */
[-C--:B------:R-:W-:Y:S02]  /*b790*/  IMAD R6, R9, R24.reuse, RZ ;  /* 0x0000001809067224 */ /* 0x080fe400078e02ff */
[----:B------:R-:W2:Y:S01]  /*b7a0*/  LDC R12, c[0x0][0x608] ;  /* 0x00018200ff0c7b82 */ /* 0x000ea20000000800 */
[----:B------:R-:W-:-:S04]  /*b7b0*/  IMAD.WIDE.U32 R8, R11, R24, R16 ;  /* 0x000000180b087225 */ /* 0x000fc800078e0010 */
[----:B------:R-:W-:-:S03]  /*b7c0*/  IMAD R11, R11, R25, R6 ;  /* 0x000000190b0b7224 */ /* 0x000fc600078e0206 */
[----:B------:R-:W3:Y:S01]  /*b7d0*/  LDC R27, c[0x0][0x658] ;  /* 0x00019600ff1b7b82 */ /* 0x000ee20000000800 */
[----:B0-----:R-:W-:Y:S02]  /*b7e0*/  ISETP.NE.U32.AND P0, PT, R28, RZ, PT ;  /* 0x000000ff1c00720c */ /* 0x001fe40003f05070 */
[----:B------:R-:W-:Y:S02]  /*b7f0*/  IADD3 R9, R9, R11, RZ ;  /* 0x0000000b09097210 */ /* 0x000fe40007ffe0ff */
[----:B------:R-:W-:-:S03]  /*b800*/  ISETP.NE.AND.EX P0, PT, R29, RZ, PT, P0 ;  /* 0x000000ff1d00720c */ /* 0x000fc60003f05300 */
[----:B------:R-:W0:Y:S01]  /*b810*/  LDC R20, c[0x0][0x600] ;  /* 0x00018000ff147b82 */ /* 0x000e220000000800 */
[-CC-:B-1----:R-:W-:Y:S01]  /*b820*/  SHF.R.U64 R14, R8, R10.reuse, R9.reuse ;  /* 0x0000000a080e7219 */ /* 0x182fe20000001209 */
[----:B------:R-:W-:Y:S01]  /*b830*/  IMAD.MOV.U32 R8, RZ, RZ, -0x1 ;  /* 0xffffffffff087424 */ /* 0x000fe200078e00ff */
[----:B------:R-:W-:-:S05]  /*b840*/  SHF.R.U32.HI R9, RZ, R10, R9 ;  /* 0x0000000aff097219 */ /* 0x000fca0000011609 */
[----:B------:R-:W1:Y:S01]  /*b850*/  LDC R24, c[0x0][0x648] ;  /* 0x00019200ff187b82 */ /* 0x000e620000000800 */
[-CC-:B--2---:R-:W-:Y:S02]  /*b860*/  SHF.R.U64 R23, R14, R12.reuse, R9.reuse ;  /* 0x0000000c0e177219 */ /* 0x184fe40000001209 */
[----:B------:R-:W-:-:S05]  /*b870*/  SHF.R.U32.HI R6, RZ, R12, R9 ;  /* 0x0000000cff067219 */ /* 0x000fca0000011609 */
[----:B------:R-:W2:Y:S01]  /*b880*/  LDC R26, c[0x0][0x638] ;  /* 0x00018e00ff1a7b82 */ /* 0x000ea20000000800 */
[-C--:B---3--:R-:W-:Y:S02]  /*b890*/  SHF.L.U32 R8, R8, R27.reuse, RZ ;  /* 0x0000001b08087219 */ /* 0x088fe400000006ff */
[-CC-:B------:R-:W-:Y:S02]  /*b8a0*/  SHF.R.U64 R25, R23, R27.reuse, R6.reuse ;  /* 0x0000001b17197219 */ /* 0x180fe40000001206 */
[----:B------:R-:W-:Y:S02]  /*b8b0*/  LOP3.LUT R32, RZ, R8, RZ, 0x33, !PT ;  /* 0x00000008ff207212 */ /* 0x000fe400078e33ff */
[----:B------:R-:W-:Y:S01]  /*b8c0*/  SHF.R.U32.HI R9, RZ, R27, R6 ;  /* 0x0000001bff097219 */ /* 0x000fe20000011606 */
[----:B------:R-:W3:Y:S01]  /*b8d0*/  LDC R31, c[0x0][0x610] ;  /* 0x00018400ff1f7b82 */ /* 0x000ee20000000800 */
[----:B------:R-:W-:Y:S01]  /*b8e0*/  IMAD.MOV.U32 R8, RZ, RZ, R25 ;  /* 0x000000ffff087224 */ /* 0x000fe200078e0019 */
[----:B------:R-:W-:Y:S06]  /*b8f0*/  @!P0 BRA `(.L_x_293) ;  /* 0x0000000000288947 */ /* 0x000fec0003800000 */
        /* <DEDUP_REMOVED lines=10> */
.L_x_293:
[----:B------:R-:W-:Y:S01]  /*b9a0*/  ISETP.NE.AND P0, PT, R2, 0x1, PT ;  /* 0x000000010200780c */ /* 0x000fe20003f05270 */
[----:B------:R-:W-:Y:S01]  /*b9b0*/  IMAD.MOV.U32 R13, RZ, RZ, R22 ;  /* 0x000000ffff0d7224 */ /* 0x000fe200078e0016 */
[----:B-1----:R-:W-:Y:S01]  /*b9c0*/  SHF.R.U64 R6, R8, R24, R9 ;  /* 0x0000001808067219 */ /* 0x002fe20000001209 */
[----:B0-----:R-:W-:Y:S01]  /*b9d0*/  VIADD R9, R20, 0xffffffff ;  /* 0xffffffff14097836 */ /* 0x001fe20000000000 */
[----:B------:R-:W-:Y:S02]  /*b9e0*/  SHF.L.U32 R30, R30, R27, RZ ;  /* 0x0000001b1e1e7219 */ /* 0x000fe400000006ff */
[----:B------:R-:W-:Y:S01]  /*b9f0*/  LOP3.LUT R5, R23, R32, RZ, 0xc0, !PT ;  /* 0x0000002017057212 */ /* 0x000fe200078ec0ff */
[----:B------:R-:W-:-:S04]  /*ba00*/  IMAD.MOV R8, RZ, RZ, -R6 ;  /* 0x000000ffff087224 */ /* 0x000fc800078e0a06 */
[----:B------:R-:W-:Y:S01]  /*ba10*/  IMAD R6, R30, R6, R5 ;  /* 0x000000061e067224 */ /* 0x000fe200078e0205 */
[----:B------:R-:W-:Y:S01]  /*ba20*/  LOP3.LUT R5, R14, R9, RZ, 0xc0, !PT ;  /* 0x000000090e057212 */ /* 0x000fe200078ec0ff */
[----:B------:R-:W-:Y:S02]  /*ba30*/  @P0 IMAD R3, R7, R21, R4 ;  /* 0x0000001507030224 */ /* 0x000fe400078e0204 */
[----:B--2---:R-:W-:Y:S02]  /*ba40*/  IMAD R4, R8, R26, R25 ;  /* 0x0000001a08047224 */ /* 0x004fe400078e0219 */
[----:B---3--:R-:W-:Y:S01]  /*ba50*/  IMAD R3, R6, R31, R3 ;  /* 0x0000001f06037224 */ /* 0x008fe200078e0203 */
[----:B------:R-:W-:Y:S01]  /*ba60*/  MOV R6, 0x1 ;  /* 0x0000000100067802 */ /* 0x000fe20000000f00 */
[----:B------:R-:W-:-:S05]  /*ba70*/  IMAD R4, R4, R20, R5 ;  /* 0x0000001404047224 */ /* 0x000fca00078e0205 */
[----:B------:R-:W-:Y:S02]  /*ba80*/  SEL R20, R4, R3, !P0 ;  /* 0x0000000304147207 */ /* 0x000fe40004000000 */
[----:B------:R-:W-:-:S07]  /*ba90*/  SEL R11, R3, R4, !P0 ;  /* 0x00000004030b7207 */ /* 0x000fce0004000000 */
.L_x_291:
[----:B------:R-:W-:-:S08]  /*baa0*/  NOP ;  /* 0x0000000000007918 */ /* 0x000fd00000000000 */
[----:B------:R-:W0:-:S00]  /*bab0*/  USETMAXREG.DEALLOC.CTAPOOL 0x28 ;  /* 0x00000028000079c8 */ /* 0x000e0000080e0500 */
[----:B0-----:R-:W-:-:S13]  /*bac0*/  ISETP.NE.AND P0, PT, R0, RZ, PT ;  /* 0x000000ff0000720c */ /* 0x001fda0003f05270 */
[----:B------:R-:W-:Y:S05]  /*bad0*/  @P0 EXIT ;  /* 0x000000000000094d */ /* 0x000fea0003800000 */
[----:B------:R-:W-:Y:S01]  /*bae0*/  LOP3.LUT P0, RZ, R6, 0xff, RZ, 0xc0, !PT ;  /* 0x000000ff06ff7812 */ /* 0x000fe2000780c0ff */
[----:B------:R-:W-:Y:S02]  /*baf0*/  IMAD.MOV.U32 R0, RZ, RZ, 0x1 ;  /* 0x00000001ff007424 */ /* 0x000fe400078e00ff */
[----:B------:R-:W-:-:S10]  /*bb00*/  IMAD.MOV.U32 R12, RZ, RZ, RZ ;  /* 0x000000ffff0c7224 */ /* 0x000fd400078e00ff */
[----:B------:R-:W-:Y:S05]  /*bb10*/  @!P0 BRA `(.L_x_294) ;  /* 0x0000000c00ac8947 */ /* 0x000fea0003800000 */
[----:B------:R-:W0:Y:S01]  /*bb20*/  LDC R0, c[0x0][0x28c] ;  /* 0x0000a300ff007b82 */ /* 0x000e220000000800 */
[----:B------:R-:W-:Y:S01]  /*bb30*/  ULDC UR5, c[0x0][0x658] ;  /* 0x0001960000057ab9 */ /* 0x000fe20000000800 */
[----:B------:R-:W-:Y:S01]  /*bb40*/  UMOV UR11, 0xffffffff ;  /* 0xffffffff000b7882 */ /* 0x000fe20000000000 */
[----:B------:R-:W-:Y:S01]  /*bb50*/  UMOV UR14, 0x1 ;  /* 0x00000001000e7882 */ /* 0x000fe20000000000 */
[----:B------:R-:W-:Y:S01]  /*bb60*/  USHF.L.U32 UR11, UR11, UR5, URZ ;  /* 0x000000050b0b7299 */ /* 0x000fe2000800063f */
[----:B------:R-:W-:Y:S01]  /*bb70*/  BSSY B0, `(.L_x_294) ;  /* 0x00000e5000007945 */ /* 0x000fe20003800000 */
[----:B------:R-:W-:Y:S01]  /*bb80*/  ULDC UR9, c[0x0][0xc] ;  /* 0x0000030000097ab9 */ /* 0x000fe20000000800 */
[----:B------:R-:W-:Y:S01]  /*bb90*/  ULDC UR12, c[0x0][0x10] ;  /* 0x00000400000c7ab9 */ /* 0x000fe20000000800 */
[----:B------:R-:W1:Y:S01]  /*bba0*/  S2UR UR8, SR_CgaCtaId ;  /* 0x00000000000879c3 */ /* 0x000e620000008800 */
[----:B------:R-:W-:Y:S01]  /*bbb0*/  ULOP3.LUT UR13, URZ, UR11, URZ, 0x33, !UPT ;  /* 0x0000000b3f0d7292 */ /* 0x000fe2000f8e333f */
[----:B------:R-:W-:Y:S01]  /*bbc0*/  IMAD.MOV.U32 R10, RZ, RZ, 0x1 ;  /* 0x00000001ff0a7424 */ /* 0x000fe200078e00ff */
[----:B------:R-:W-:Y:S01]  /*bbd0*/  LOP3.LUT R9, R19, 0x2, RZ, 0xfc, !PT ;  /* 0x0000000213097812 */ /* 0x000fe200078efcff */
[----:B------:R-:W-:Y:S01]  /*bbe0*/  IMAD.MOV.U32 R12, RZ, RZ, RZ ;  /* 0x000000ffff0c7224 */ /* 0x000fe200078e00ff */
[----:B------:R-:W-:Y:S01]  /*bbf0*/  ULDC UR4, c[0x0][0x600] ;  /* 0x0001800000047ab9 */ /* 0x000fe20000000800 */
[----:B------:R-:W-:Y:S01]  /*bc00*/  UMOV UR30, 0x5 ;  /* 0x00000005001e7882 */ /* 0x000fe20000000000 */
[----:B------:R-:W-:-:S02]  /*bc10*/  UIADD3 UR4, UR4, -0x1, URZ ;  /* 0xffffffff04047890 */ /* 0x000fc4000fffe03f */
[----:B------:R-:W-:Y:S01]  /*bc20*/  USHF.L.U32 UR5, UR14, UR5, URZ ;  /* 0x000000050e057299 */ /* 0x000fe2000800063f */
[----:B------:R-:W-:Y:S01]  /*bc30*/  ULDC.64 UR40, c[0x0][0x198] ;  /* 0x0000660000287ab9 */ /* 0x000fe20000000a00 */
[----:B0-----:R-:W-:-:S05]  /*bc40*/  VIADD R0, R0, 0x7f ;  /* 0x0000007f00007836 */ /* 0x001fca0000000000 */
[----:B------:R-:W-:Y:S01]  /*bc50*/  SHF.R.S32.HI R3, RZ, 0x1f, R0 ;  /* 0x0000001fff037819 */ /* 0x000fe20000011400 */
[----:B-1----:R-:W-:-:S03]  /*bc60*/  ULOP3.LUT UR10, UR8, 0x1, URZ, 0xc0, !UPT ;  /* 0x00000001080a7892 */ /* 0x002fc6000f8ec03f */
[----:B------:R-:W-:Y:S01]  /*bc70*/  LEA.HI R3, R3, R0, RZ, 0x7 ;  /* 0x0000000003037211 */ /* 0x000fe200078f38ff */
[----:B------:R-:W-:Y:S01]  /*bc80*/  USHF.R.U32.HI UR37, URZ, 0x1, UR8 ;  /* 0x000000013f257899 */ /* 0x000fe20008011608 */
[----:B------:R-:W-:Y:S01]  /*bc90*/  IMAD.MOV.U32 R0, RZ, RZ, 0x1 ;  /* 0x00000001ff007424 */ /* 0x000fe200078e00ff */
[----:B------:R-:W-:Y:S01]  /*bca0*/  USHF.L.U32 UR6, UR8, 0x6, URZ ;  /* 0x0000000608067899 */ /* 0x000fe2000800063f */
[----:B------:R-:W-:Y:S01]  /*bcb0*/  SHF.R.S32.HI R3, RZ, 0x7, R3 ;  /* 0x00000007ff037819 */ /* 0x000fe20000011403 */
[----:B------:R-:W-:Y:S02]  /*bcc0*/  USHF.L.U32 UR7, UR8, 0xc, URZ ;  /* 0x0000000c08077899 */ /* 0x000fe4000800063f */
[----:B------:R-:W-:Y:S02]  /*bcd0*/  ULOP3.LUT UR8, UR8, 0xfffffffe, URZ, 0xc0, !UPT ;  /* 0xfffffffe08087892 */ /* 0x000fe4000f8ec03f */
[----:B------:R-:W-:Y:S01]  /*bce0*/  UISETP.GT.U32.AND UP0, UPT, UR10, 0xffff, UPT ;  /* 0x0000ffff0a00788c */ /* 0x000fe2000bf04070 */
[----:B------:R-:W-:Y:S01]  /*bcf0*/  VIADD R8, R3, 0x1 ;  /* 0x0000000103087836 */ /* 0x000fe20000000000 */
[----:B------:R-:W-:-:S02]  /*bd00*/  USHF.L.U32 UR21, UR14, UR8, URZ ;  /* 0x000000080e157299 */ /* 0x000fc4000800063f */
[----:B------:R-:W-:Y:S02]  /*bd10*/  ULOP3.LUT UR11, UR8, 0x1, URZ, 0xfc, !UPT ;  /* 0x00000001080b7892 */ /* 0x000fe4000f8efc3f */
[----:B------:R-:W-:Y:S02]  /*bd20*/  UIMAD.WIDE.U32 UR8, UR9, UR12, URZ ;  /* 0x0000000c090872a5 */ /* 0x000fe4000f8e003f */
[----:B------:R-:W-:Y:S01]  /*bd30*/  USEL UR10, UR10, 0xffff, !UP0 ;  /* 0x0000ffff0a0a7887 */ /* 0x000fe2000c000000 */
[----:B------:R-:W-:Y:S01]  /*bd40*/  ULDC UR12, c[0x0][0x14] ;  /* 0x00000500000c7ab9 */ /* 0x000fe20000000800 */
[----:B------:R-:W-:Y:S02]  /*bd50*/  USHF.L.U32 UR11, UR14, UR11, URZ ;  /* 0x0000000b0e0b7299 */ /* 0x000fe4000800063f */
[----:B------:R-:W-:Y:S02]  /*bd60*/  UIMAD.WIDE.U32 UR38, UR8, UR12, URZ ;  /* 0x0000000c082672a5 */ /* 0x000fe4000f8e003f */
[----:B------:R-:W-:-:S02]  /*bd70*/  UIMAD UR29, UR9, UR12, URZ ;  /* 0x0000000c091d72a4 */ /* 0x000fc4000f8e023f */
[----:B------:R-:W-:Y:S02]  /*bd80*/  ULOP3.LUT UR10, UR10, 0xffff, URZ, 0xc0, !UPT ;  /* 0x0000ffff0a0a7892 */ /* 0x000fe4000f8ec03f */
[----:B------:R-:W-:Y:S02]  /*bd90*/  ULOP3.LUT UR6, UR6, 0x40, URZ, 0xc0, !UPT ;  /* 0x0000004006067892 */ /* 0x000fe4000f8ec03f */
[----:B------:R-:W-:Y:S02]  /*bda0*/  ULOP3.LUT UR7, UR7, 0x1000, URZ, 0xc0, !UPT ;  /* 0x0000100007077892 */ /* 0x000fe4000f8ec03f */
[----:B------:R-:W-:Y:S02]  /*bdb0*/  ULOP3.LUT UR21, UR21, UR11, URZ, 0xfc, !UPT ;  /* 0x0000000b15157292 */ /* 0x000fe4000f8efc3f */
[----:B------:R-:W-:Y:S02]  /*bdc0*/  UIADD3 UR29, UR39, UR29, URZ ;  /* 0x0000001d271d7290 */ /* 0x000fe4000fffe03f */
[----:B------:R-:W-:-:S12]  /*bdd0*/  USHF.L.U32 UR30, UR30, UR10, URZ ;  /* 0x0000000a1e1e7299 */ /* 0x000fd8000800063f */
.L_x_305:
[----:B------:R-:W-:-:S03]  /*bde0*/  UMOV UR8, 0xffffffff ;  /* 0xffffffff00087882 */ /* 0x000fc60000000000 */
[----:B------:R-:W-:Y:S05]  /*bdf0*/  BRA.DIV UR8, `(.L_x_295) ;  /* 0x0000001208007947 */ /* 0x000fea000b800000 */
[----:B------:R-:W-:-:S13]  /*be00*/  ELECT P6, URZ, PT ;  /* 0x00000000003f782f */ /* 0x000fda00038c0000 */
.L_x_317:
[----:B------:R-:W0:Y:S01]  /*be10*/  LDC R4, c[0x0][0x28c] ;  /* 0x0000a300ff047b82 */ /* 0x000e220000000800 */
[----:B------:R-:W-:Y:S01]  /*be20*/  BSSY B1, `(.L_x_296) ;  /* 0x0000048000017945 */ /* 0x000fe20003800000 */
[----:B0-----:R-:W-:-:S13]  /*be30*/  ISETP.LT.OR P6, PT, R4, 0x1, !P6 ;  /* 0x000000010400780c */ /* 0x001fda00077c1670 */
[----:B------:R-:W-:Y:S05]  /*be40*/  @P6 BRA `(.L_x_297) ;  /* 0x0000000400146947 */ /* 0x000fea0003800000 */
[----:B------:R-:W-:Y:S01]  /*be50*/  LEA R11, R11, UR37, 0x1 ;  /* 0x000000250b0b7c11 */ /* 0x000fe2000f8e08ff */
[----:B------:R-:W-:Y:S01]  /*be60*/  IMAD.MOV.U32 R4, RZ, RZ, R8 ;  /* 0x000000ffff047224 */ /* 0x000fe200078e0008 */
[----:B------:R-:W-:Y:S01]  /*be70*/  LEA R20, R20, UR6, 0x7 ;  /* 0x0000000614147c11 */ /* 0x000fe2000f8e38ff */
[----:B------:R-:W-:Y:S01]  /*be80*/  IMAD.MOV.U32 R5, RZ, RZ, R0 ;  /* 0x000000ffff057224 */ /* 0x000fe200078e0000 */
[----:B------:R-:W-:Y:S01]  /*be90*/  MOV R21, RZ ;  /* 0x000000ff00157202 */ /* 0x000fe20000000f00 */
[----:B------:R-:W-:Y:S02]  /*bea0*/  IMAD.MOV.U32 R6, RZ, RZ, R12 ;  /* 0x000000ffff067224 */ /* 0x000fe400078e000c */
[----:B------:R-:W-:-:S07]  /*beb0*/  IMAD.SHL.U32 R15, R11, 0x80, RZ ;  /* 0x000000800b0f7824 */ /* 0x000fce00078e00ff */
.L_x_300:
[----:B------:R-:W0:Y:S01]  /*bec0*/  S2R R14, SR_CgaCtaId ;  /* 0x00000000000e7919 */ /* 0x000e220000008800 */
[----:B------:R-:W-:Y:S02]  /*bed0*/  MOV R7, 0x400 ;  /* 0x0000040000077802 */ /* 0x000fe40000000f00 */
[----:B------:R-:W-:-:S13]  /*bee0*/  LOP3.LUT P1, RZ, R18, 0x7f, RZ, 0xc0, !PT ;  /* 0x0000007f12ff7812 */ /* 0x000fda000782c0ff */
[----:B------:R-:W1:Y:S01]  /*bef0*/  @!P1 LDC R11, c[0x0][0x500] ;  /* 0x00014000ff0b9b82 */ /* 0x000e620000000800 */
[----:B0-----:R-:W-:Y:S02]  /*bf00*/  LEA R22, R14, R7, 0x18 ;  /* 0x000000070e167211 */ /* 0x001fe400078ec0ff */
[----:B------:R-:W-:-:S03]  /*bf10*/  SHF.L.U32 R7, R5, 0x1f, RZ ;  /* 0x0000001f05077819 */ /* 0x000fc600000006ff */
[----:B------:R-:W-:-:S04]  /*bf20*/  IMAD R14, R6, 0x8, R22 ;  /* 0x00000008060e7824 */ /* 0x000fc800078e0216 */
[----:B------:R-:W0:Y:S02]  /*bf30*/  SYNCS.PHASECHK.TRANS64.TRYWAIT P0, [R14+URZ+0x28], R7 ;  /* 0x000028070e0075a7 */ /* 0x000e24000800017f */
[----:B01----:R-:W-:Y:S05]  /*bf40*/  @!P0 BRA `(.L_x_298) ;  /* 0x0000000c00cc8947 */ /* 0x003fea0003800000 */
.L_x_318:
[----:B0-----:R-:W-:Y:S01]  /*bf50*/  PRMT R7, R9, 0x9910, RZ ;  /* 0x0000991009077816 */ /* 0x001fe200000000ff */
[----:B------:R0:W-:Y:S03]  /*bf60*/  @!P1 SYNCS.ARRIVE.TRANS64 RZ, [R14+URZ], R11 ;  /* 0x0000000b0eff99a7 */ /* 0x0001e6000800003f */
[----:B------:R-:W-:-:S13]  /*bf70*/  ISETP.NE.AND P0, PT, R7, 0x2, PT ;  /* 0x000000020700780c */ /* 0x000fda0003f05270 */
[----:B0-----:R-:W-:Y:S05]  /*bf80*/  @P0 BRA `(.L_x_299) ;  /* 0x0000000000040947 */ /* 0x001fea0003800000 */
[----:B------:R-:W-:Y:S01]  /*bf90*/  BPT.TRAP 0x1 ;  /* 0x000000040000795c */ /* 0x000fe20000300000 */
.L_x_299:
[----:B------:R-:W-:Y:S01]  /*bfa0*/  LEA R7, R6, UR37, 0x2 ;  /* 0x0000002506077c11 */ /* 0x000fe2000f8e10ff */
[----:B------:R-:W-:Y:S01]  /*bfb0*/  VIADD R4, R4, 0xffffffff ;  /* 0xffffffff04047836 */ /* 0x000fe20000000000 */
[----:B------:R-:W-:Y:S01]  /*bfc0*/  LEA R11, R6, UR7, 0xe ;  /* 0x00000007060b7c11 */ /* 0x000fe2000f8e70ff */
[----:B------:R-:W-:Y:S01]  /*bfd0*/  UIADD3 UR14, UP0, UR40, 0xf0, URZ ;  /* 0x000000f0280e7890 */ /* 0x000fe2000ff1e03f */
[----:B------:R-:W-:Y:S01]  /*bfe0*/  R2UR UR34, R21 ;  /* 0x00000000152272ca */ /* 0x000fe200000e0000 */
[----:B------:R-:W-:Y:S01]  /*bff0*/  IMAD.SHL.U32 R7, R7, 0x2000, RZ ;  /* 0x0000200007077824 */ /* 0x000fe200078e00ff */
[----:B------:R-:W-:Y:S01]  /*c000*/  R2UR UR33, R14 ;  /* 0x000000000e2172ca */ /* 0x000fe200000e0000 */
[--C-:B------:R-:W-:Y:S01]  /*c010*/  IMAD R11, R11, 0x2, R22.reuse ;  /* 0x000000020b0b7824 */ /* 0x100fe200078e0216 */
[----:B------:R-:W-:Y:S01]  /*c020*/  R2UR UR36, R13 ;  /* 0x000000000d2472ca */ /* 0x000fe200000e0000 */
[----:B------:R-:W-:Y:S01]  /*c030*/  IMAD R7, R7, 0x2, R22 ;  /* 0x0000000207077824 */ /* 0x000fe200078e0216 */
[----:B------:R-:W-:Y:S01]  /*c040*/  R2UR UR35, R15 ;  /* 0x000000000f2372ca */ /* 0x000fe200000e0000 */
[----:B------:R-:W-:Y:S01]  /*c050*/  UIADD3 UR42, UP1, UR40, 0x1f0, URZ ;  /* 0x000001f0282a7890 */ /* 0x000fe2000ff3e03f */
[----:B------:R-:W-:Y:S01]  /*c060*/  R2UR UR8, R11 ;  /* 0x000000000b0872ca */ /* 0x000fe200000e0000 */
[----:B------:R-:W-:Y:S01]  /*c070*/  UIADD3.X UR15, URZ, UR41, URZ, UP0, !UPT ;  /* 0x000000293f0f7290 */ /* 0x000fe200087fe43f */
[----:B------:R-:W-:Y:S01]  /*c080*/  R2UR UR24, R7 ;  /* 0x00000000071872ca */ /* 0x000fe200000e0000 */
[----:B------:R-:W-:Y:S01]  /*c090*/  UPRMT UR31, URZ, 0x5410, UR30 ;  /* 0x000054103f1f7896 */ /* 0x000fe2000800001e */
[----:B------:R-:W-:Y:S01]  /*c0a0*/  R2UR UR19, R20 ;  /* 0x00000000141372ca */ /* 0x000fe200000e0000 */
[----:B------:R-:W-:Y:S01]  /*c0b0*/  UIADD3 UR26, UR34, 0x40, URZ ;  /* 0x00000040221a7890 */ /* 0x000fe2000fffe03f */
[----:B------:R-:W-:Y:S01]  /*c0c0*/  ISETP.GT.AND P1, PT, R4, 0x1, PT ;  /* 0x000000010400780c */ /* 0x000fe20003f24270 */
[----:B------:R-:W-:Y:S01]  /*c0d0*/  UIADD3.X UR43, URZ, UR41, URZ, UP1, !UPT ;  /* 0x000000293f2b7290 */ /* 0x000fe20008ffe43f */
[----:B------:R-:W-:Y:S01]  /*c0e0*/  IADD3 R6, R6, 0x1, RZ ;  /* 0x0000000106067810 */ /* 0x000fe20007ffe0ff */
[----:B------:R-:W-:Y:S01]  /*c0f0*/  UPRMT UR44, URZ, 0x5410, UR21 ;  /* 0x000054103f2c7896 */ /* 0x000fe20008000015 */
[----:B------:R-:W-:Y:S01]  /*c100*/  VIADD R21, R21, 0x80 ;  /* 0x0000008015157836 */ /* 0x000fe20000000000 */
[----:B------:R-:W-:Y:S01]  /*c110*/  UMOV UR22, 0x0 ;  /* 0x0000000000167882 */ /* 0x000fe20000000000 */
[----:B------:R-:W-:Y:S01]  /*c120*/  UMOV UR23, 0x10000000 ;  /* 0x1000000000177882 */ /* 0x000fe20000000000 */
[----:B------:R-:W-:Y:S01]  /*c130*/  UIADD3 UR16, UR8, 0x50100, URZ ;  /* 0x0005010008107890 */ /* 0x000fe2000fffe03f */
[----:B------:R-:W-:Y:S01]  /*c140*/  ISETP.NE.AND P0, PT, R6, 0x5, PT ;  /* 0x000000050600780c */ /* 0x000fe20003f05270 */
[----:B------:R-:W-:-:S02]  /*c150*/  UIADD3 UR32, UR24, 0x100, URZ ;  /* 0x0000010018207890 */ /* 0x000fc4000fffe03f */
[----:B------:R-:W-:Y:S01]  /*c160*/  UIADD3 UR24, UR24, 0x8100, URZ ;  /* 0x0000810018187890 */ /* 0x000fe2000fffe03f */
[----:B------:R-:W-:Y:S01]  /*c170*/  SEL R14, RZ, 0x1, P0 ;  /* 0x00000001ff0e7807 */ /* 0x000fe20000000000 */
[----:B------:R-:W-:Y:S01]  /*c180*/  UIADD3 UR8, UR8, 0x54100, URZ ;  /* 0x0005410008087890 */ /* 0x000fe2000fffe03f */
[----:B------:R-:W-:Y:S01]  /*c190*/  SEL R6, R6, RZ, P0 ;  /* 0x000000ff06067207 */ /* 0x000fe20000000000 */
[----:B------:R-:W-:Y:S01]  /*c1a0*/  UMOV UR25, UR33 ;  /* 0x0000002100197c82 */ /* 0x000fe20008000000 */
[----:B------:R-:W-:Y:S01]  /*c1b0*/  UMOV UR28, UR36 ;  /* 0x00000024001c7c82 */ /* 0x000fe20008000000 */
[----:B------:R-:W-:Y:S01]  /*c1c0*/  UMOV UR27, UR35 ;  /* 0x00000023001b7c82 */ /* 0x000fe20008000000 */
[----:B------:R-:W-:Y:S01]  /*c1d0*/  UMOV UR17, UR33 ;  /* 0x0000002100117c82 */ /* 0x000fe20008000000 */
[----:B------:R-:W-:Y:S01]  /*c1e0*/  UMOV UR18, UR34 ;  /* 0x0000002200127c82 */ /* 0x000fe20008000000 */
[----:B------:R-:W-:Y:S01]  /*c1f0*/  UMOV UR20, UR36 ;  /* 0x0000002400147c82 */ /* 0x000fe20008000000 */
[----:B------:R0:W-:Y:S01]  /*c200*/  UTMALDG.3D.MULTICAST [UR32], [UR14], UR31, desc[UR22] ;  /* 0x000016200e0073b4 */ /* 0x0001e2000801181f */
[----:B------:R-:W-:Y:S01]  /*c210*/  UMOV UR9, UR33 ;  /* 0x0000002100097c82 */ /* 0x000fe20008000000 */
[----:B------:R-:W-:Y:S01]  /*c220*/  UMOV UR11, UR19 ;  /* 0x00000013000b7c82 */ /* 0x000fe20008000000 */
[----:B------:R-:W-:Y:S01]  /*c230*/  UMOV UR12, UR36 ;  /* 0x00000024000c7c82 */ /* 0x000fe20008000000 */
[----:B------:R-:W-:Y:S01]  /*c240*/  UMOV UR10, UR26 ;  /* 0x0000001a000a7c82 */ /* 0x000fe20008000000 */
[----:B------:R-:W-:Y:S01]  /*c250*/  LOP3.LUT R5, R5, R14, RZ, 0x3c, !PT ;  /* 0x0000000e05057212 */ /* 0x000fe200078e3cff */
[----:B------:R0:W-:Y:S01]  /*c260*/  UTMALDG.3D.MULTICAST [UR24], [UR14], UR31, desc[UR22] ;  /* 0x000016180e0073b4 */ /* 0x0001e2000801181f */
[----:B------:R0:W-:Y:S01]  /*c270*/  UTMALDG.3D.MULTICAST [UR16], [UR42], UR44, desc[UR22] ;  /* 0x000016102a0073b4 */ /* 0x0001e2000801182c */
[----:B------:R0:W-:Y:S02]  /*c280*/  UTMALDG.3D.MULTICAST [UR8], [UR42], UR44, desc[UR22] ;  /* 0x000016082a0073b4 */ /* 0x0001e4000801182c */
[----:B0-----:R-:W-:Y:S05]  /*c290*/  @P1 BRA `(.L_x_300) ;  /* 0xfffffffc00081947 */ /* 0x001fea000383ffff */
.L_x_297:
[----:B------:R-:W-:Y:S05]  /*c2a0*/  BSYNC B1 ;  /* 0x0000000000017941 */ /* 0x000fea0003800000 */
.L_x_296:
[----:B------:R-:W-:Y:S01]  /*c2b0*/  LOP3.LUT P1, RZ, R10, 0xff, RZ, 0xc0, !PT ;  /* 0x000000ff0aff7812 */ /* 0x000fe2000782c0ff */
[C---:B------:R-:W-:Y:S01]  /*c2c0*/  IMAD.IADD R12, R3.reuse, 0x1, R12 ;  /* 0x00000001030c7824 */ /* 0x040fe200078e020c */
[----:B------:R-:W-:Y:S01]  /*c2d0*/  ULDC.64 UR8, c[0x0][0x650] ;  /* 0x0001940000087ab9 */ /* 0x000fe20000000a00 */
[C---:B------:R-:W-:Y:S01]  /*c2e0*/  ISETP.GE.U32.AND P2, PT, R3.reuse, 0x5, PT ;  /* 0x000000050300780c */ /* 0x040fe20003f46070 */
[----:B------:R-:W-:Y:S01]  /*c2f0*/  BSSY B1, `(.L_x_301) ;  /* 0x000006a000017945 */ /* 0x000fe20003800000 */
[----:B------:R-:W-:Y:S01]  /*c300*/  IMAD.MOV.U32 R11, RZ, RZ, -0x1 ;  /* 0xffffffffff0b7424 */ /* 0x000fe200078e00ff */
[----:B------:R-:W-:Y:S01]  /*c310*/  ISETP.GT.U32.AND P0, PT, R12, 0x4, PT ;  /* 0x000000040c00780c */ /* 0x000fe20003f04070 */
[----:B------:R-:W-:Y:S01]  /*c320*/  IMAD.MOV.U32 R20, RZ, RZ, -0x1 ;  /* 0xffffffffff147424 */ /* 0x000fe200078e00ff */
[----:B------:R-:W-:Y:S01]  /*c330*/  PRMT R10, RZ, 0x7610, R10 ;  /* 0x00007610ff0a7816 */ /* 0x000fe2000000000a */
[----:B------:R-:W-:Y:S01]  /*c340*/  IMAD.MOV.U32 R13, RZ, RZ, -0x1 ;  /* 0xffffffffff0d7424 */ /* 0x000fe200078e00ff */
[----:B------:R-:W-:-:S03]  /*c350*/  ISETP.LT.U32.AND P0, PT, R3, 0x5, P0 ;  /* 0x000000050300780c */ /* 0x000fc60000701070 */
[----:B------:R-:W0:Y:S01]  /*c360*/  @P1 S2R R5, SR_CgaCtaId ;  /* 0x0000000000051919 */ /* 0x000e220000008800 */
[----:B------:R-:W-:-:S04]  /*c370*/  @P1 MOV R4, 0x400 ;  /* 0x0000040000041802 */ /* 0x000fc80000000f00 */
[----:B0-----:R-:W-:Y:S01]  /*c380*/  @P1 LEA R6, R5, R4, 0x18 ;  /* 0x0000000405061211 */ /* 0x001fe200078ec0ff */
[----:B------:R-:W-:-:S03]  /*c390*/  IMAD.WIDE.U32 R4, R12, -0x33333333, RZ ;  /* 0xcccccccd0c047825 */ /* 0x000fc600078e00ff */
[----:B------:R0:W-:Y:S01]  /*c3a0*/  @P1 SYNCS.ARRIVE.TRANS64.A1T0 RZ, [R6+URZ+0x68], RZ ;  /* 0x000068ff06ff19a7 */ /* 0x0001e2000810003f */
[----:B------:R-:W-:Y:S02]  /*c3b0*/  IADD3 R16, P1, R16, UR38, RZ ;  /* 0x0000002610107c10 */ /* 0x000fe4000ff3e0ff */
[----:B------:R-:W-:Y:S02]  /*c3c0*/  SHF.R.U32.HI R7, RZ, 0x2, R5 ;  /* 0x00000002ff077819 */ /* 0x000fe40000011605 */
[----:B------:R-:W-:Y:S02]  /*c3d0*/  SEL R5, RZ, 0x1, !P0 ;  /* 0x00000001ff057807 */ /* 0x000fe40004000000 */
[----:B------:R-:W-:Y:S01]  /*c3e0*/  IADD3.X R17, R17, UR29, RZ, P1, !PT ;  /* 0x0000001d11117c10 */ /* 0x000fe20008ffe4ff */
[----:B------:R-:W-:Y:S01]  /*c3f0*/  IMAD R12, R7, -0x5, R12 ;  /* 0xfffffffb070c7824 */ /* 0x000fe200078e020c */
[----:B------:R-:W-:Y:S02]  /*c400*/  ISETP.GE.U32.AND P0, PT, R16, UR8, PT ;  /* 0x0000000810007c0c */ /* 0x000fe4000bf06070 */
[----:B------:R-:W-:-:S02]  /*c410*/  LOP3.LUT R0, R0, R5, RZ, 0x3c, !PT ;  /* 0x0000000500007212 */ /* 0x000fc400078e3cff */
[----:B------:R-:W-:Y:S02]  /*c420*/  ISETP.GE.U32.AND.EX P0, PT, R17, UR9, PT, P0 ;  /* 0x0000000911007c0c */ /* 0x000fe4000bf06100 */
[----:B------:R-:W-:Y:S02]  /*c430*/  @P2 LOP3.LUT R0, R0, 0x1, R7, 0x78, !PT ;  /* 0x0000000100002812 */ /* 0x000fe400078e7807 */
[----:B------:R-:W-:-:S09]  /*c440*/  PRMT R4, RZ, 0x7610, R4 ;  /* 0x00007610ff047816 */ /* 0x000fd20000000004 */
[----:B0-----:R-:W-:Y:S05]  /*c450*/  @P0 BRA `(.L_x_302) ;  /* 0x00000004004c0947 */ /* 0x001fea0003800000 */
[----:B------:R-:W0:Y:S01]  /*c460*/  S2R R14, SR_CTAID.X ;  /* 0x00000000000e7919 */ /* 0x000e220000002500 */
[----:B------:R-:W-:Y:S01]  /*c470*/  ULDC.64 UR8, c[0x0][0x628] ;  /* 0x00018a0000087ab9 */ /* 0x000fe20000000a00 */
[----:B------:R-:W1:Y:S01]  /*c480*/  LDC R15, c[0x0][0x144] ;  /* 0x00005100ff0f7b82 */ /* 0x000e620000000800 */
[----:B------:R-:W-:Y:S01]  /*c490*/  ISETP.NE.U32.AND P0, PT, RZ, UR8, PT ;  /* 0x00000008ff007c0c */ /* 0x000fe2000bf05070 */
[----:B------:R-:W2:Y:S01]  /*c4a0*/  S2R R11, SR_CTAID.Y ;  /* 0x00000000000b7919 */ /* 0x000ea20000002600 */
[----:B------:R-:W-:Y:S01]  /*c4b0*/  ULDC UR10, c[0x0][0x150] ;  /* 0x00005400000a7ab9 */ /* 0x000fe20000000800 */
[----:B------:R-:W-:Y:S01]  /*c4c0*/  ULDC UR11, c[0x0][0x630] ;  /* 0x00018c00000b7ab9 */ /* 0x000fe20000000800 */
[----:B------:R-:W-:Y:S01]  /*c4d0*/  ISETP.NE.AND.EX P0, PT, RZ, UR9, PT, P0 ;  /* 0x00000009ff007c0c */ /* 0x000fe2000bf05300 */
[----:B------:R-:W-:Y:S01]  /*c4e0*/  IMAD.MOV.U32 R4, RZ, RZ, R16 ;  /* 0x000000ffff047224 */ /* 0x000fe200078e0010 */
[----:B0-----:R-:W-:-:S05]  /*c4f0*/  I2FP.F32.U32 R5, R14 ;  /* 0x0000000e00057245 */ /* 0x001fca0000201000 */
[----:B------:R-:W-:Y:S01]  /*c500*/  FMUL R20, R5, UR10 ;  /* 0x0000000a05147c20 */ /* 0x000fe20008400000 */
[----:B------:R-:W-:-:S05]  /*c510*/  IMAD.MOV.U32 R5, RZ, RZ, R17 ;  /* 0x000000ffff057224 */ /* 0x000fca00078e0011 */
[----:B--2---:R-:W-:Y:S05]  /*c520*/  @!P0 BRA `(.L_x_303) ;  /* 0x0000000000288947 */ /* 0x004fea0003800000 */
[----:B------:R-:W-:Y:S02]  /*c530*/  ULDC UR10, c[0x0][0x634] ;  /* 0x00018d00000a7ab9 */ /* 0x000fe40000000800 */
[----:B------:R-:W-:-:S04]  /*c540*/  IADD3 R5, P0, R16, UR10, RZ ;  /* 0x0000000a10057c10 */ /* 0x000fc8000ff1e0ff */
[----:B------:R-:W-:-:S05]  /*c550*/  IADD3.X R13, RZ, R17, RZ, P0, !PT ;  /* 0x00000011ff0d7210 */ /* 0x000fca00007fe4ff */
[----:B------:R-:W-:-:S04]  /*c560*/  IMAD.WIDE.U32 R6, R13, UR8, RZ ;  /* 0x000000080d067c25 */ /* 0x000fc8000f8e00ff */
[----:B------:R-:W-:-:S04]  /*c570*/  IMAD.WIDE.U32 R6, P0, R5, UR9, R6 ;  /* 0x0000000905067c25 */ /* 0x000fc8000f800006 */
[----:B------:R-:W-:-:S04]  /*c580*/  IMAD.WIDE.U32 R4, R5, UR8, RZ ;  /* 0x0000000805047c25 */ /* 0x000fc8000f8e00ff */
[----:B------:R-:W-:Y:S01]  /*c590*/  IMAD.MOV.U32 R4, RZ, RZ, R7 ;  /* 0x000000ffff047224 */ /* 0x000fe200078e0007 */
[----:B------:R-:W-:Y:S01]  /*c5a0*/  IADD3 RZ, P1, R5, R6, RZ ;  /* 0x0000000605ff7210 */ /* 0x000fe20007f3e0ff */
[----:B------:R-:W-:-:S04]  /*c5b0*/  IMAD.X R5, RZ, RZ, RZ, P0 ;  /* 0x000000ffff057224 */ /* 0x000fc800000e06ff */
[----:B------:R-:W-:-:S08]  /*c5c0*/  IMAD.WIDE.U32.X R4, R13, UR9, R4, P1 ;  /* 0x000000090d047c25 */ /* 0x000fd000088e0404 */
.L_x_303:
[--C-:B------:R-:W-:Y:S01]  /*c5d0*/  SHF.R.U64 R13, R4, UR11, R5.reuse ;  /* 0x0000000b040d7c19 */ /* 0x100fe20008001205 */
[----:B------:R-:W0:Y:S01]  /*c5e0*/  F2I.U32.TRUNC.NTZ R20, R20 ;  /* 0x0000001400147305 */ /* 0x000e22000020f000 */
[----:B------:R-:W-:Y:S01]  /*c5f0*/  SHF.R.U32.HI R4, RZ, UR11, R5 ;  /* 0x0000000bff047c19 */ /* 0x000fe20008011605 */
[----:B------:R-:W-:Y:S01]  /*c600*/  ULDC.64 UR8, c[0x0][0x620] ;  /* 0x0001880000087ab9 */ /* 0x000fe20000000a00 */
[----:B------:R-:W-:Y:S01]  /*c610*/  IADD3 R7, P0, RZ, -R13, RZ ;  /* 0x8000000dff077210 */ /* 0x000fe20007f1e0ff */
[----:B------:R-:W-:Y:S01]  /*c620*/  ULDC.64 UR10, c[0x0][0x640] ;  /* 0x00019000000a7ab9 */ /* 0x000fe20000000a00 */
[----:B------:R-:W2:Y:S03]  /*c630*/  LDC R22, c[0x0][0x148] ;  /* 0x00005200ff167b82 */ /* 0x000ea60000000800 */
[----:B------:R-:W-:Y:S01]  /*c640*/  IMAD.X R4, RZ, RZ, ~R4, P0 ;  /* 0x000000ffff047224 */ /* 0x000fe200000e0e04 */
[----:B------:R-:W-:-:S03]  /*c650*/  ISETP.NE.U32.AND P0, PT, RZ, UR10, PT ;  /* 0x0000000aff007c0c */ /* 0x000fc6000bf05070 */
[----:B------:R-:W-:Y:S01]  /*c660*/  IMAD R6, R4, UR8, RZ ;  /* 0x0000000804067c24 */ /* 0x000fe2000f8e02ff */
[----:B------:R-:W-:Y:S01]  /*c670*/  ISETP.NE.AND.EX P0, PT, RZ, UR11, PT, P0 ;  /* 0x0000000bff007c0c */ /* 0x000fe2000bf05300 */
[----:B------:R-:W-:Y:S01]  /*c680*/  IMAD.WIDE.U32 R4, R7, UR8, R16 ;  /* 0x0000000807047c25 */ /* 0x000fe2000f8e0010 */
[----:B------:R-:W-:-:S03]  /*c690*/  ULDC UR8, c[0x0][0x618] ;  /* 0x0001860000087ab9 */ /* 0x000fc60000000800 */
[----:B------:R-:W-:Y:S01]  /*c6a0*/  IMAD R7, R7, UR9, R6 ;  /* 0x0000000907077c24 */ /* 0x000fe2000f8e0206 */
[----:B------:R-:W-:Y:S01]  /*c6b0*/  ULDC UR9, c[0x0][0x154] ;  /* 0x0000550000097ab9 */ /* 0x000fe20000000800 */
[----:B0-----:R-:W-:Y:S02]  /*c6c0*/  IMAD.MOV R6, RZ, RZ, -R20 ;  /* 0x000000ffff067224 */ /* 0x001fe400078e0a14 */
[----:B------:R-:W-:Y:S02]  /*c6d0*/  IMAD.IADD R5, R5, 0x1, R7 ;  /* 0x0000000105057824 */ /* 0x000fe400078e0207 */
[----:B-1----:R-:W-:Y:S01]  /*c6e0*/  IMAD R14, R15, R6, R14 ;  /* 0x000000060f0e7224 */ /* 0x002fe200078e020e */
[----:B------:R-:W-:Y:S02]  /*c6f0*/  I2FP.F32.U32 R6, R11 ;  /* 0x0000000b00067245 */ /* 0x000fe40000201000 */
[--C-:B------:R-:W-:Y:S02]  /*c700*/  SHF.R.U64 R15, R4, UR8, R5.reuse ;  /* 0x00000008040f7c19 */ /* 0x100fe40008001205 */
[----:B------:R-:W-:Y:S01]  /*c710*/  SHF.R.U32.HI R4, RZ, UR8, R5 ;  /* 0x00000008ff047c19 */ /* 0x000fe20008011605 */
[----:B------:R-:W-:Y:S01]  /*c720*/  FMUL R6, R6, UR9 ;  /* 0x0000000906067c20 */ /* 0x000fe20008400000 */
[----:B------:R-:W-:-:S02]  /*c730*/  ULDC UR8, c[0x0][0x608] ;  /* 0x0001820000087ab9 */ /* 0x000fc40000000800 */
[--C-:B------:R-:W-:Y:S01]  /*c740*/  SHF.R.U64 R21, R15, UR8, R4.reuse ;  /* 0x000000080f157c19 */ /* 0x100fe20008001204 */
[----:B------:R0:W1:Y:S01]  /*c750*/  F2I.U32.TRUNC.NTZ R24, R6 ;  /* 0x0000000600187305 */ /* 0x000062000020f000 */
[----:B------:R-:W-:Y:S01]  /*c760*/  SHF.R.U32.HI R4, RZ, UR8, R4 ;  /* 0x00000008ff047c19 */ /* 0x000fe20008011604 */
[----:B------:R-:W-:-:S03]  /*c770*/  ULDC UR8, c[0x0][0x658] ;  /* 0x0001960000087ab9 */ /* 0x000fc60000000800 */
[--C-:B------:R-:W-:Y:S02]  /*c780*/  SHF.R.U64 R20, R21, UR8, R4.reuse ;  /* 0x0000000815147c19 */ /* 0x100fe40008001204 */
[----:B------:R-:W-:-:S03]  /*c790*/  SHF.R.U32.HI R23, RZ, UR8, R4 ;  /* 0x00000008ff177c19 */ /* 0x000fc60008011604 */
[----:B------:R-:W-:Y:S02]  /*c7a0*/  IMAD.MOV.U32 R4, RZ, RZ, R20 ;  /* 0x000000ffff047224 */ /* 0x000fe400078e0014 */
[----:B------:R-:W-:Y:S01]  /*c7b0*/  IMAD.MOV.U32 R5, RZ, RZ, R23 ;  /* 0x000000ffff057224 */ /* 0x000fe200078e0017 */
[----:B0-----:R-:W-:Y:S06]  /*c7c0*/  @!P0 BRA `(.L_x_304) ;  /* 0x0000000000288947 */ /* 0x001fec0003800000 */
[----:B------:R-:W-:Y:S02]  /*c7d0*/  ULDC UR8, c[0x0][0x64c] ;  /* 0x0001930000087ab9 */ /* 0x000fe40000000800 */
[----:B------:R-:W-:-:S05]  /*c7e0*/  IADD3 R5, P0, R20, UR8, RZ ;  /* 0x0000000814057c10 */ /* 0x000fca000ff1e0ff */
[----:B------:R-:W-:-:S04]  /*c7f0*/  IMAD.X R23, RZ, RZ, R23, P0 ;  /* 0x000000ffff177224 */ /* 0x000fc800000e0617 */
[----:B------:R-:W-:-:S04]  /*c800*/  IMAD.WIDE.U32 R6, R23, UR10, RZ ;  /* 0x0000000a17067c25 */ /* 0x000fc8000f8e00ff */
[----:B------:R-:W-:-:S04]  /*c810*/  IMAD.WIDE.U32 R6, P0, R5, UR11, R6 ;  /* 0x0000000b05067c25 */ /* 0x000fc8000f800006 */
[----:B------:R-:W-:-:S04]  /*c820*/  IMAD.WIDE.U32 R4, R5, UR10, RZ ;  /* 0x0000000a05047c25 */ /* 0x000fc8000f8e00ff */
[----:B------:R-:W-:Y:S01]  /*c830*/  IMAD.MOV.U32 R4, RZ, RZ, R7 ;  /* 0x000000ffff047224 */ /* 0x000fe200078e0007 */
[----:B------:R-:W-:Y:S02]  /*c840*/  IADD3 RZ, P1, R5, R6, RZ ;  /* 0x0000000605ff7210 */ /* 0x000fe40007f3e0ff */
[----:B------:R-:W-:-:S03]  /*c850*/  IADD3.X R5, RZ, RZ, RZ, P0, !PT ;  /* 0x000000ffff057210 */ /* 0x000fc600007fe4ff */
[----:B------:R-:W-:-:S08]  /*c860*/  IMAD.WIDE.U32.X R4, R23, UR11, R4, P1 ;  /* 0x0000000b17047c25 */ /* 0x000fd000088e0404 */
.L_x_304:
[----:B------:R-:W-:Y:S01]  /*c870*/  ISETP.NE.AND P0, PT, R2, 0x1, PT ;  /* 0x000000010200780c */ /* 0x000fe20003f05270 */
[----:B------:R-:W-:Y:S01]  /*c880*/  ULDC UR8, c[0x0][0x648] ;  /* 0x0001920000087ab9 */ /* 0x000fe20000000800 */
[----:B-1----:R-:W-:Y:S01]  /*c890*/  IMAD.MOV R24, RZ, RZ, -R24 ;  /* 0x000000ffff187224 */ /* 0x002fe200078e0a18 */
[----:B------:R-:W-:Y:S01]  /*c8a0*/  SHF.R.U64 R4, R4, UR8, R5 ;  /* 0x0000000804047c19 */ /* 0x000fe20008001205 */
[----:B------:R-:W-:Y:S01]  /*c8b0*/  ULDC UR8, c[0x0][0x638] ;  /* 0x00018e0000087ab9 */ /* 0x000fe20000000800 */
[----:B------:R-:W-:Y:S01]  /*c8c0*/  LOP3.LUT R21, R21, UR13, RZ, 0xc0, !PT ;  /* 0x0000000d15157c12 */ /* 0x000fe2000f8ec0ff */
[----:B------:R-:W-:Y:S02]  /*c8d0*/  ULDC UR9, c[0x0][0x610] ;  /* 0x0001840000097ab9 */ /* 0x000fe40000000800 */
[----:B------:R-:W-:Y:S02]  /*c8e0*/  IMAD.MOV R5, RZ, RZ, -R4 ;  /* 0x000000ffff057224 */ /* 0x000fe400078e0a04 */
[----:B------:R-:W-:-:S02]  /*c8f0*/  IMAD R21, R4, UR5, R21 ;  /* 0x0000000504157c24 */ /* 0x000fc4000f8e0215 */
[----:B------:R-:W-:Y:S01]  /*c900*/  IMAD R20, R5, UR8, R20 ;  /* 0x0000000805147c24 */ /* 0x000fe2000f8e0214 */
[----:B------:R-:W-:Y:S01]  /*c910*/  ULDC UR8, c[0x0][0x600] ;  /* 0x0001800000087ab9 */ /* 0x000fe20000000800 */
[----:B--2---:R-:W-:Y:S01]  /*c920*/  @P0 IMAD R14, R22, R24, R11 ;  /* 0x00000018160e0224 */ /* 0x004fe200078e020b */
[----:B------:R-:W-:Y:S01]  /*c930*/  LOP3.LUT R11, R15, UR4, RZ, 0xc0, !PT ;  /* 0x000000040f0b7c12 */ /* 0x000fe2000f8ec0ff */
[----:B------:R-:W-:Y:S02]  /*c940*/  IMAD.MOV.U32 R4, RZ, RZ, 0x1 ;  /* 0x00000001ff047424 */ /* 0x000fe400078e00ff */
[----:B------:R-:W-:Y:S02]  /*c950*/  IMAD R14, R21, UR9, R14 ;  /* 0x00000009150e7c24 */ /* 0x000fe4000f8e020e */
[----:B------:R-:W-:-:S05]  /*c960*/  IMAD R11, R20, UR8, R11 ;  /* 0x00000008140b7c24 */ /* 0x000fca000f8e020b */
[----:B------:R-:W-:Y:S02]  /*c970*/  SEL R20, R11, R14, !P0 ;  /* 0x0000000e0b147207 */ /* 0x000fe40004000000 */
[----:B------:R-:W-:-:S07]  /*c980*/  SEL R11, R14, R11, !P0 ;  /* 0x0000000b0e0b7207 */ /* 0x000fce0004000000 */
.L_x_302:
[----:B------:R-:W-:Y:S05]  /*c990*/  BSYNC B1 ;  /* 0x0000000000017941 */ /* 0x000fea0003800000 */
.L_x_301:
[----:B------:R-:W-:-:S13]  /*c9a0*/  LOP3.LUT P0, RZ, R4, 0xff, RZ, 0xc0, !PT ;  /* 0x000000ff04ff7812 */ /* 0x000fda000780c0ff */
[----:B------:R-:W-:Y:S05]  /*c9b0*/  @P0 BRA `(.L_x_305) ;  /* 0xfffffff400080947 */ /* 0x000fea000383ffff */
[----:B------:R-:W-:Y:S05]  /*c9c0*/  BSYNC B0 ;  /* 0x0000000000007941 */ /* 0x000fea0003800000 */
.L_x_294:
[----:B------:R-:W-:-:S03]  /*c9d0*/  UMOV UR8, 0xffffffff ;  /* 0xffffffff00087882 */ /* 0x000fc60000000000 */
[----:B------:R-:W-:Y:S05]  /*c9e0*/  BRA.DIV UR8, `(.L_x_306) ;  /* 0x0000000608387947 */ /* 0x000fea000b800000 */
[----:B------:R-:W-:-:S13]  /*c9f0*/  ELECT P6, URZ, PT ;  /* 0x00000000003f782f */ /* 0x000fda00038c0000 */
.L_x_321:
[----:B------:R-:W-:Y:S04]  /*ca00*/  BSSY B0, `(.L_x_307) ;  /* 0x0000034000007945 */ /* 0x000fe80003800000 */
[----:B------:R-:W-:Y:S05]  /*ca10*/  @!P6 BRA `(.L_x_308) ;  /* 0x0000000000c8e947 */ /* 0x000fea0003800000 */
[----:B------:R-:W-:-:S04]  /*ca20*/  LOP3.LUT R19, R19, 0x2, RZ, 0xfc, !PT ;  /* 0x0000000213137812 */ /* 0x000fc800078efcff */
[----:B------:R-:W-:-:S13]  /*ca30*/  ISETP.NE.AND P0, PT, R19, 0x3, PT ;  /* 0x000000031300780c */ /* 0x000fda0003f05270 */
[----:B------:R-:W-:Y:S05]  /*ca40*/  @!P0 BRA `(.L_x_309) ;  /* 0x0000000000048947 */ /* 0x000fea0003800000 */
[----:B------:R-:W-:Y:S01]  /*ca50*/  BPT.TRAP 0x1 ;  /* 0x000000040000795c */ /* 0x000fe20000300000 */
.L_x_309:
[----:B------:R-:W0:Y:S01]  /*ca60*/  S2R R3, SR_CgaCtaId ;  /* 0x0000000000037919 */ /* 0x000e220000008800 */
[----:B------:R-:W-:-:S04]  /*ca70*/  MOV R2, 0x400 ;  /* 0x0000040000027802 */ /* 0x000fc80000000f00 */
[----:B0-----:R-:W-:Y:S02]  /*ca80*/  LEA R3, R3, R2, 0x18 ;  /* 0x0000000203037211 */ /* 0x001fe400078ec0ff */
[----:B------:R-:W-:-:S03]  /*ca90*/  SHF.L.U32 R2, R0, 0x1f, RZ ;  /* 0x0000001f00027819 */ /* 0x000fc600000006ff */
[----:B------:R-:W-:-:S04]  /*caa0*/  VIADD R3, R3, 0x28 ;  /* 0x0000002803037836 */ /* 0x000fc80000000000 */
[C---:B------:R-:W-:Y:S02]  /*cab0*/  IMAD R7, R12.reuse, 0x8, R3 ;  /* 0x000000080c077824 */ /* 0x040fe400078e0203 */
[----:B------:R-:W-:Y:S02]  /*cac0*/  VIADD R12, R12, 0x1 ;  /* 0x000000010c0c7836 */ /* 0x000fe40000000000 */
[----:B------:R-:W0:Y:S03]  /*cad0*/  SYNCS.PHASECHK.TRANS64.TRYWAIT P0, [R7+URZ], R2 ;  /* 0x00000002070075a7 */ /* 0x000e26000800017f */
[----:B------:R-:W-:-:S04]  /*cae0*/  ISETP.NE.AND P1, PT, R12, 0x5, PT ;  /* 0x000000050c00780c */ /* 0x000fc80003f25270 */
[----:B------:R-:W-:Y:S02]  /*caf0*/  SEL R5, RZ, 0x1, P1 ;  /* 0x00000001ff057807 */ /* 0x000fe40000800000 */
[----:B------:R-:W-:Y:S02]  /*cb00*/  SEL R12, R12, RZ, P1 ;  /* 0x000000ff0c0c7207 */ /* 0x000fe40000800000 */
[----:B------:R-:W-:-:S03]  /*cb10*/  LOP3.LUT R5, R0, R5, RZ, 0x3c, !PT ;  /* 0x0000000500057212 */ /* 0x000fc600078e3cff */
[----:B------:R-:W-:Y:S01]  /*cb20*/  IMAD R9, R12, 0x8, R3 ;  /* 0x000000080c097824 */ /* 0x000fe200078e0203 */
[----:B------:R-:W-:Y:S01]  /*cb30*/  SHF.L.U32 R4, R5, 0x1f, RZ ;  /* 0x0000001f05047819 */ /* 0x000fe200000006ff */
[----:B0-----:R-:W-:Y:S06]  /*cb40*/  @!P0 BRA `(.L_x_310) ;  /* 0x0000000400008947 */ /* 0x001fec0003800000 */
.L_x_322:
[----:B------:R-:W1:Y:S01]  /*cb50*/  SYNCS.PHASECHK.TRANS64.TRYWAIT P0, [R9+URZ], R4 ;  /* 0x00000004090075a7 */ /* 0x000e62000800017f */
[----:B------:R-:W-:-:S04]  /*cb60*/  IADD3 R0, R12, 0x1, RZ ;  /* 0x000000010c007810 */ /* 0x000fc80007ffe0ff */
[----:B------:R-:W-:-:S04]  /*cb70*/  ISETP.NE.AND P1, PT, R0, 0x5, PT ;  /* 0x000000050000780c */ /* 0x000fc80003f25270 */
[----:B0-----:R-:W-:Y:S02]  /*cb80*/  SEL R2, RZ, 0x1, P1 ;  /* 0x00000001ff027807 */ /* 0x001fe40000800000 */
[----:B------:R-:W-:Y:S02]  /*cb90*/  SEL R0, R0, RZ, P1 ;  /* 0x000000ff00007207 */ /* 0x000fe40000800000 */
[----:B------:R-:W-:-:S03]  /*cba0*/  LOP3.LUT R7, R5, R2, RZ, 0x3c, !PT ;  /* 0x0000000205077212 */ /* 0x000fc600078e3cff */
[----:B------:R-:W-:Y:S01]  /*cbb0*/  IMAD R6, R0, 0x8, R3 ;  /* 0x0000000800067824 */ /* 0x000fe200078e0203 */
[----:B------:R-:W-:Y:S01]  /*cbc0*/  SHF.L.U32 R5, R7, 0x1f, RZ ;  /* 0x0000001f07057819 */ /* 0x000fe200000006ff */
[----:B-1----:R-:W-:Y:S06]  /*cbd0*/  @!P0 BRA `(.L_x_311) ;  /* 0x0000000000f08947 */ /* 0x002fec0003800000 */
.L_x_323:
[----:B------:R-:W1:Y:S01]  /*cbe0*/  SYNCS.PHASECHK.TRANS64.TRYWAIT P0, [R6+URZ], R5 ;  /* 0x00000005060075a7 */ /* 0x000e62000800017f */
[----:B------:R-:W-:-:S05]  /*cbf0*/  VIADD R0, R0, 0x1 ;  /* 0x0000000100007836 */ /* 0x000fca0000000000 */
[----:B------:R-:W-:-:S04]  /*cc00*/  ISETP.NE.AND P1, PT, R0, 0x5, PT ;  /* 0x000000050000780c */ /* 0x000fc80003f25270 */
[----:B------:R-:W-:Y:S02]  /*cc10*/  SEL R2, RZ, 0x1, P1 ;  /* 0x00000001ff027807 */ /* 0x000fe40000800000 */
[----:B------:R-:W-:Y:S02]  /*cc20*/  SEL R0, R0, RZ, P1 ;  /* 0x000000ff00007207 */ /* 0x000fe40000800000 */
[----:B------:R-:W-:-:S03]  /*cc30*/  LOP3.LUT R7, R7, R2, RZ, 0x3c, !PT ;  /* 0x0000000207077212 */ /* 0x000fc600078e3cff */
[----:B0-----:R-:W-:Y:S01]  /*cc40*/  IMAD R9, R0, 0x8, R3 ;  /* 0x0000000800097824 */ /* 0x001fe200078e0203 */
[----:B------:R-:W-:Y:S01]  /*cc50*/  SHF.L.U32 R4, R7, 0x1f, RZ ;  /* 0x0000001f07047819 */ /* 0x000fe200000006ff */
[----:B-1----:R-:W-:Y:S06]  /*cc60*/  @!P0 BRA `(.L_x_312) ;  /* 0x0000000000e08947 */ /* 0x002fec0003800000 */
.L_x_324:
[----:B------:R-:W1:Y:S01]  /*cc70*/  SYNCS.PHASECHK.TRANS64.TRYWAIT P0, [R9+URZ], R4 ;  /* 0x00000004090075a7 */ /* 0x000e62000800017f */
[----:B------:R-:W-:-:S05]  /*cc80*/  VIADD R0, R0, 0x1 ;  /* 0x0000000100007836 */ /* 0x000fca0000000000 */
[----:B------:R-:W-:-:S04]  /*cc90*/  ISETP.NE.AND P1, PT, R0, 0x5, PT ;  /* 0x000000050000780c */ /* 0x000fc80003f25270 */
[----:B------:R-:W-:Y:S02]  /*cca0*/  SEL R2, RZ, 0x1, P1 ;  /* 0x00000001ff027807 */ /* 0x000fe40000800000 */
[----:B------:R-:W-:Y:S02]  /*ccb0*/  SEL R0, R0, RZ, P1 ;  /* 0x000000ff00007207 */ /* 0x000fe40000800000 */
[----:B------:R-:W-:Y:S01]  /*ccc0*/  LOP3.LUT R2, R7, R2, RZ, 0x3c, !PT ;  /* 0x0000000207027212 */ /* 0x000fe200078e3cff */
[----:B-1----:R-:W-:Y:S06]  /*ccd0*/  @!P0 BRA `(.L_x_313) ;  /* 0x0000000000d88947 */ /* 0x002fec0003800000 */
.L_x_325:
[----:B------:R-:W-:Y:S01]  /*cce0*/  IMAD R3, R0, 0x8, R3 ;  /* 0x0000000800037824 */ /* 0x000fe200078e0203 */
[----:B------:R-:W-:-:S07]  /*ccf0*/  SHF.L.U32 R0, R2, 0x1f, RZ ;  /* 0x0000001f02007819 */ /* 0x000fce00000006ff */
.L_x_314:
[----:B--2---:R2:W3:Y:S02]  /*cd00*/  SYNCS.PHASECHK.TRANS64.TRYWAIT P0, [R3+URZ], R0 ;  /* 0x00000000030075a7 */ /* 0x0044e4000800017f */
[----:B---3--:R-:W-:Y:S05]  /*cd10*/  @!P0 NANOSLEEP.SYNCS 0x989680 ;  /* 0x009896800000895d */ /* 0x008fea0003900000 */
[----:B------:R-:W3:Y:S02]  /*cd20*/  @!P0 SYNCS.PHASECHK.TRANS64 P0, [R3+URZ], R0 ;  /* 0x00000000030085a7 */ /* 0x000ee4000800007f */
[----:B---3--:R-:W-:Y:S05]  /*cd30*/  @!P0 BRA `(.L_x_314) ;  /* 0xfffffffc00f08947 */ /* 0x008fea000383ffff */
.L_x_308:
[----:B------:R-:W-:Y:S05]  /*cd40*/  BSYNC B0 ;  /* 0x0000000000007941 */ /* 0x000fea0003800000 */
.L_x_307:
[----:B------:R-:W-:Y:S05]  /*cd50*/  EXIT ;  /* 0x000000000000794d */ /* 0x000fea0003800000 */
.L_x_21:
[----:B----4-:R4:W0:Y:S02]  /*cd60*/  SYNCS.PHASECHK.TRANS64.TRYWAIT P1, [R3+URZ], R0 ;  /* 0x00000000030075a7 */ /* 0x010824000802017f */
[----:B0-----:R-:W-:Y:S05]  /*cd70*/  @!P1 NANOSLEEP.SYNCS 0x989680 ;  /* 0x009896800000995d */ /* 0x001fea0003900000 */
[----:B------:R-:W0:Y:S02]  /*cd80*/  @!P1 SYNCS.PHASECHK.TRANS64 P1, [R3+URZ], R0 ;  /* 0x00000000030095a7 */ /* 0x000e24000802007f */
[----:B0-----:R-:W-:Y:S05]  /*cd90*/  @!P1 BRA `(.L_x_21) ;  /* 0xfffffffc00f09947 */ /* 0x001fea000383ffff */
[----:B------:R-:W-:Y:S05]  /*cda0*/  BRA `(.L_x_20) ;  /* 0xffffff4400e47947 */ /* 0x000fea000383ffff */
.L_x_26:
[----:B-1----:R1:W3:Y:S02]  /*cdb0*/  SYNCS.PHASECHK.TRANS64.TRYWAIT P1, [R5+URZ], R4 ;  /* 0x00000004050075a7 */ /* 0x0022e4000802017f */
[----:B---3--:R-:W-:Y:S05]  /*cdc0*/  @!P1 NANOSLEEP.SYNCS 0x989680 ;  /* 0x009896800000995d */ /* 0x008fea0003900000 */
[----:B------:R-:W3:Y:S02]  /*cdd0*/  @!P1 SYNCS.PHASECHK.TRANS64 P1, [R5+URZ], R4 ;  /* 0x00000004050095a7 */ /* 0x000ee4000802007f */
[----:B---3--:R-:W-:Y:S05]  /*cde0*/  @!P1 BRA `(.L_x_26) ;  /* 0xfffffffc00f09947 */ /* 0x008fea000383ffff */
[----:B------:R-:W-:Y:S05]  /*cdf0*/  BRA `(.L_x_25) ;  /* 0xffffff4c00e87947 */ /* 0x000fea000383ffff */
.L_x_295:
[----:B------:R-:W-:Y:S01]  /*ce00*/  BSSY B1, `(.L_x_315) ;  /* 0x0000006000017945 */ /* 0x000fe20003800000 */
[----:B------:R-:W-:-:S07]  /*ce10*/  IMAD.MOV.U32 R15, RZ, RZ, -0x1 ;  /* 0xffffffffff0f7424 */ /* 0x000fce00078e00ff */
[----:B------:R-:W-:Y:S05]  /*ce20*/  WARPSYNC.COLLECTIVE R15, `(.L_x_316) ;  /* 0x000000000f0c7348 */ /* 0x000fea0003c00000 */
[----:B------:R-:W-:Y:S02]  /*ce30*/  ELECT P6, UR62, PT ;  /* 0x00000000003e782f */ /* 0x000fe400038c0000 */
[----:B------:R-:W-:Y:S01]  /*ce40*/  MOV R14, UR62 ;  /* 0x0000003e000e7c02 */ /* 0x000fe20008000f00 */
[----:B------:R-:W-:Y:S10]  /*ce50*/  ENDCOLLECTIVE ;  /* 0x000000000000791b */ /* 0x000ff40003800000 */
.L_x_316:
[----:B------:R-:W-:Y:S05]  /*ce60*/  BSYNC B1 ;  /* 0x0000000000017941 */ /* 0x000fea0003800000 */
.L_x_315:
[----:B------:R-:W-:Y:S05]  /*ce70*/  BRA `(.L_x_317) ;  /* 0xffffffec00e47947 */ /* 0x000fea000383ffff */
.L_x_298:
[----:B0-----:R0:W1:Y:S02]  /*ce80*/  SYNCS.PHASECHK.TRANS64.TRYWAIT P0, [R14+URZ+0x28], R7 ;  /* 0x000028070e0075a7 */ /* 0x001064000800017f */
[----:B-1----:R-:W-:Y:S05]  /*ce90*/  @!P0 NANOSLEEP.SYNCS 0x989680 ;  /* 0x009896800000895d */ /* 0x002fea0003900000 */
[----:B------:R-:W1:Y:S02]  /*cea0*/  @!P0 SYNCS.PHASECHK.TRANS64 P0, [R14+URZ+0x28], R7 ;  /* 0x000028070e0085a7 */ /* 0x000e64000800007f */
[----:B-1----:R-:W-:Y:S05]  /*ceb0*/  @!P0 BRA `(.L_x_298) ;  /* 0xfffffffc00f08947 */ /* 0x002fea000383ffff */
[----:B------:R-:W-:Y:S05]  /*cec0*/  BRA `(.L_x_318) ;  /* 0xfffffff000207947 */ /* 0x000fea000383ffff */
.L_x_306:
[----:B------:R-:W-:Y:S01]  /*ced0*/  BSSY B0, `(.L_x_319) ;  /* 0x0000006000007945 */ /* 0x000fe20003800000 */
[----:B------:R-:W-:-:S07]  /*cee0*/  IMAD.MOV.U32 R15, RZ, RZ, -0x1 ;  /* 0xffffffffff0f7424 */ /* 0x000fce00078e00ff */
[----:B------:R-:W-:Y:S05]  /*cef0*/  WARPSYNC.COLLECTIVE R15, `(.L_x_320) ;  /* 0x000000000f0c7348 */ /* 0x000fea0003c00000 */
[----:B------:R-:W-:Y:S02]  /*cf00*/  ELECT P6, UR62, PT ;  /* 0x00000000003e782f */ /* 0x000fe400038c0000 */
[----:B------:R-:W-:Y:S01]  /*cf10*/  MOV R14, UR62 ;  /* 0x0000003e000e7c02 */ /* 0x000fe20008000f00 */
[----:B------:R-:W-:Y:S10]  /*cf20*/  ENDCOLLECTIVE ;  /* 0x000000000000791b */ /* 0x000ff40003800000 */
.L_x_320:
[----:B------:R-:W-:Y:S05]  /*cf30*/  BSYNC B0 ;  /* 0x0000000000007941 */ /* 0x000fea0003800000 */
.L_x_319:
[----:B------:R-:W-:Y:S05]  /*cf40*/  BRA `(.L_x_321) ;  /* 0xfffffff800ac7947 */ /* 0x000fea000383ffff */
.L_x_310:
[----:B0-----:R0:W1:Y:S02]  /*cf50*/  SYNCS.PHASECHK.TRANS64.TRYWAIT P0, [R7+URZ], R2 ;  /* 0x00000002070075a7 */ /* 0x001064000800017f */
[----:B-1----:R-:W-:Y:S05]  /*cf60*/  @!P0 NANOSLEEP.SYNCS 0x989680 ;  /* 0x009896800000895d */ /* 0x002fea0003900000 */
[----:B------:R-:W1:Y:S02]  /*cf70*/  @!P0 SYNCS.PHASECHK.TRANS64 P0, [R7+URZ], R2 ;  /* 0x00000002070085a7 */ /* 0x000e64000800007f */
[----:B-1----:R-:W-:Y:S05]  /*cf80*/  @!P0 BRA `(.L_x_310) ;  /* 0xfffffffc00f08947 */ /* 0x002fea000383ffff */
[----:B------:R-:W-:Y:S05]  /*cf90*/  BRA `(.L_x_322) ;  /* 0xfffffff800ec7947 */ /* 0x000fea000383ffff */
.L_x_311:
[----:B0-----:R0:W1:Y:S02]  /*cfa0*/  SYNCS.PHASECHK.TRANS64.TRYWAIT P0, [R9+URZ], R4 ;  /* 0x00000004090075a7 */ /* 0x001064000800017f */
[----:B-1----:R-:W-:Y:S05]  /*cfb0*/  @!P0 NANOSLEEP.SYNCS 0x989680 ;  /* 0x009896800000895d */ /* 0x002fea0003900000 */
[----:B------:R-:W1:Y:S02]  /*cfc0*/  @!P0 SYNCS.PHASECHK.TRANS64 P0, [R9+URZ], R4 ;  /* 0x00000004090085a7 */ /* 0x000e64000800007f */
[----:B-1----:R-:W-:Y:S05]  /*cfd0*/  @!P0 BRA `(.L_x_311) ;  /* 0xfffffffc00f08947 */ /* 0x002fea000383ffff */
[----:B------:R-:W-:Y:S05]  /*cfe0*/  BRA `(.L_x_323) ;  /* 0xfffffff800fc7947 */ /* 0x000fea000383ffff */
.L_x_312:
[----:B0-----:R0:W1:Y:S02]  /*cff0*/  SYNCS.PHASECHK.TRANS64.TRYWAIT P0, [R6+URZ], R5 ;  /* 0x00000005060075a7 */ /* 0x001064000800017f */
[----:B-1----:R-:W-:Y:S05]  /*d000*/  @!P0 NANOSLEEP.SYNCS 0x989680 ;  /* 0x009896800000895d */ /* 0x002fea0003900000 */
[----:B------:R-:W1:Y:S02]  /*d010*/  @!P0 SYNCS.PHASECHK.TRANS64 P0, [R6+URZ], R5 ;  /* 0x00000005060085a7 */ /* 0x000e64000800007f */
[----:B-1----:R-:W-:Y:S05]  /*d020*/  @!P0 BRA `(.L_x_312) ;  /* 0xfffffffc00f08947 */ /* 0x002fea000383ffff */
[----:B------:R-:W-:Y:S05]  /*d030*/  BRA `(.L_x_324) ;  /* 0xfffffffc000c7947 */ /* 0x000fea000383ffff */
.L_x_313:
[----:B-1----:R1:W2:Y:S02]  /*d040*/  SYNCS.PHASECHK.TRANS64.TRYWAIT P0, [R9+URZ], R4 ;  /* 0x00000004090075a7 */ /* 0x0022a4000800017f */
[----:B--2---:R-:W-:Y:S05]  /*d050*/  @!P0 NANOSLEEP.SYNCS 0x989680 ;  /* 0x009896800000895d */ /* 0x004fea0003900000 */
[----:B------:R-:W2:Y:S02]  /*d060*/  @!P0 SYNCS.PHASECHK.TRANS64 P0, [R9+URZ], R4 ;  /* 0x00000004090085a7 */ /* 0x000ea4000800007f */
[----:B--2---:R-:W-:Y:S05]  /*d070*/  @!P0 BRA `(.L_x_313) ;  /* 0xfffffffc00f08947 */ /* 0x004fea000383ffff */
[----:B------:R-:W-:Y:S05]  /*d080*/  BRA `(.L_x_325) ;  /* 0xfffffffc00147947 */ /* 0x000fea000383ffff */
.L_x_326:
[----:B------:R-:W-:-:S00]  /*d090*/  BRA `(.L_x_326) ;  /* 0xfffffffc00fc7947 */ /* 0x000fc0000383ffff */
[----:B------:R-:W-:-:S00]  /*d0a0*/  NOP ;  /* 0x0000000000007918 */ /* 0x000fc00000000000 */
        /* <DEDUP_REMOVED lines=13> */
.L_x_327:


//--------------------- .nv.global.init           --------------------------
	.section	.nv.global.init,"aw",@progbits
.nv.global.init:
	.type		$str$22,@object
	.size		$str$22,($str$23 - $str$22)
$str$22:
        /*0000*/ 	.byte	0x6b, 0x5f, 0x74, 0x69, 0x6c, 0x65, 0x5f, 0x63, 0x6f, 0x75, 0x6e, 0x74, 0x20, 0x3e, 0x3d, 0x20
        /*0010*/ 	.byte	0x31, 0x00
	.type		$str$23,@object
	.size		$str$23,(__unnamed_1 - $str$23)
$str$23:
        /*0012*/ 	.byte	0x2f, 0x74, 0x6d, 0x70, 0x2f, 0x63, 0x75, 0x74, 0x6c, 0x61, 0x73, 0x73, 0x5f, 0x73, 0x77, 0x65
        /*0022*/ 	.byte	0x65, 0x70, 0x5f, 0x73, 0x72, 0x63, 0x2f, 0x69, 0x6e, 0x63, 0x6c, 0x75, 0x64, 0x65, 0x2f, 0x63
        /*0032*/ 	.byte	0x75, 0x74, 0x6c, 0x61, 0x73, 0x73, 0x2f, 0x67, 0x65, 0x6d, 0x6d, 0x2f, 0x63, 0x6f, 0x6c, 0x6c
        /*0042*/ 	.byte	0x65, 0x63, 0x74, 0x69, 0x76, 0x65, 0x2f, 0x73, 0x6d, 0x39, 0x30, 0x5f, 0x6d, 0x6d, 0x61, 0x5f
        /*0052*/ 	.byte	0x74, 0x6d, 0x61, 0x5f, 0x67, 0x6d, 0x6d, 0x61, 0x5f, 0x73, 0x73, 0x5f, 0x77, 0x61, 0x72, 0x70
        /*0062*/ 	.byte	0x73, 0x70, 0x65, 0x63, 0x69, 0x61, 0x6c, 0x69, 0x7a, 0x65, 0x64, 0x2e, 0x68, 0x70, 0x70, 0x00
	.type		__unnamed_1,@object
	.size		__unnamed_1,(.L_0 - __unnamed_1)
__unnamed_1:
        /*0072*/ 	.byte	0x76, 0x6f, 0x69, 0x64, 0x20, 0x63, 0x75, 0x74, 0x6c, 0x61, 0x73, 0x73, 0x3a, 0x3a, 0x67, 0x65
        /* <DEDUP_REMOVED lines=181> */
        /*0bd2*/ 	.byte	0x5d, 0x00
.L_0:


//--------------------- .nv.shared._ZN7cutlass13device_kernelINS_4gemm6kernel13GemmUniversalIN4cute5tupleIJiiiiEEENS1_10collective13CollectiveMmaINS1_34MainloopSm90TmaGmmaWarpSpecializedILi5ENS5_IJNS4_1CILi2EEESB_NSA_ILi1EEEEEENS1_35KernelTmaWarpSpecializedCooperativeEEENS5_IJNSA_ILi256EEENSA_ILi128EEESH_EEENS_6half_tENS5_IJlSC_lEEESJ_SK_NS4_8TiledMMAINS4_8MMA_AtomIJNS4_4SM904GMMA26MMA_64x128x16_F32F16F16_SSILNSO_5MajorE0ELSQ_0ELNSO_7ScaleInE1ELSR_1EEEEEENS4_6LayoutINS5_IJSB_SC_SC_EEENS5_IJSC_NSA_ILi0EEESW_EEEEENS5_IJNS4_10UnderscoreESZ_SZ_EEEEENS4_23SM90_TMA_LOAD_MULTICASTENS4_14ComposedLayoutINS4_7SwizzleILi3ELi4ELi3EEENS4_18smem_ptr_flag_bitsILi16EEENSU_INS5_IJNSA_ILi8EEENSA_ILi64EEEEEENS5_IJS19_SC_EEEEEEEvNS4_8identityES12_S1D_vS1E_EENS_8epilogue10collective6detail29Sm90TmaWarpSpecializedAdapterINS1H_15DefaultEpilogueISJ_SK_SK_NS1G_6thread17LinearCombinationISJ_Li1EffLNS1L_9ScaleType4KindE0ELNS_15FloatRoundStyleE2ESJ_EENS1_15EpilogueDefaultEEEEEvvEEEEvNT_6ParamsE --------------------------
	.section	.nv.shared._ZN7cutlass13device_kernelINS_4gemm6kernel13GemmUniversalIN4cute5tupleIJiiiiEEENS1_10collective13CollectiveMmaINS1_34MainloopSm90TmaGmmaWarpSpecializedILi5ENS5_IJNS4_1CILi2EEESB_NSA_ILi1EEEEEENS1_35KernelTmaWarpSpecializedCooperativeEEENS5_IJNSA_ILi256EEENSA_ILi128EEESH_EEENS_6half_tENS5_IJlSC_lEEESJ_SK_NS4_8TiledMMAINS4_8MMA_AtomIJNS4_4SM904GMMA26MMA_64x128x16_F32F16F16_SSILNSO_5MajorE0ELSQ_0ELNSO_7ScaleInE1ELSR_1EEEEEENS4_6LayoutINS5_IJSB_SC_SC_EEENS5_IJSC_NSA_ILi0EEESW_EEEEENS5_IJNS4_10UnderscoreESZ_SZ_EEEEENS4_23SM90_TMA_LOAD_MULTICASTENS4_14ComposedLayoutINS4_7SwizzleILi3ELi4ELi3EEENS4_18smem_ptr_flag_bitsILi16EEENSU_INS5_IJNSA_ILi8EEENSA_ILi64EEEEEENS5_IJS19_SC_EEEEEEEvNS4_8identityES12_S1D_vS1E_EENS_8epilogue10collective6detail29Sm90TmaWarpSpecializedAdapterINS1H_15DefaultEpilogueISJ_SK_SK_NS1G_6thread17LinearCombinationISJ_Li1EffLNS1L_9ScaleType4KindE0ELNS_15FloatRoundStyleE2ESJ_EENS1_15EpilogueDefaultEEEEEvvEEEEvNT_6ParamsE,"aw",@nobits
	.sectionflags	@""
	.align	16
	.zero		1024


//--------------------- .nv.shared.reserved.0     --------------------------
	.section	.nv.shared.reserved.0,"aw",@nobits
	.weak		__nv_reservedSMEM_offset_0_alias
	.size		__nv_reservedSMEM_offset_0_alias, 0, 0
	.other		__nv_reservedSMEM_offset_0_alias,@"STO_CUDA_RESERVED_SHARED STV_DEFAULT"
__nv_reservedSMEM_offset_0_alias:
	.zero		0


//--------------------- .nv.global                --------------------------
	.section	.nv.global,"aw",@nobits
.nv.global:
	.type		_ZN39_INTERNAL_aac5f32b_4_k_cu_cd0bc52a_41644cute1_E,@object
	.size		_ZN39_INTERNAL_aac5f32b_4_k_cu_cd0bc52a_41644cute1_E,(_ZN39_INTERNAL_aac5f32b_4_k_cu_cd0bc52a_41644cuda3std3__45__cpo6cbeginE - _ZN39_INTERNAL_aac5f32b_4_k_cu_cd0bc52a_41644cute1_E)
_ZN39_INTERNAL_aac5f32b_4_k_cu_cd0bc52a_41644cute1_E:
	.zero		1
	.type		_ZN39_INTERNAL_aac5f32b_4_k_cu_cd0bc52a_41644cuda3std3__45__cpo6cbeginE,@object
	.size		_ZN39_INTERNAL_aac5f32b_4_k_cu_cd0bc52a_41644cuda3std3__45__cpo6cbeginE,(_ZN39_INTERNAL_aac5f32b_4_k_cu_cd0bc52a_41644cuda3std3__48in_placeE - _ZN39_INTERNAL_aac5f32b_4_k_cu_cd0bc52a_41644cuda3std3__45__cpo6cbeginE)
_ZN39_INTERNAL_aac5f32b_4_k_cu_cd0bc52a_41644cuda3std3__45__cpo6cbeginE:
	.zero		1
	.type		_ZN39_INTERNAL_aac5f32b_4_k_cu_cd0bc52a_41644cuda3std3__48in_placeE,@object
	.size		_ZN39_INTERNAL_aac5f32b_4_k_cu_cd0bc52a_41644cuda3std3__48in_placeE,(_ZN39_INTERNAL_aac5f32b_4_k_cu_cd0bc52a_41644cuda3std6ranges3__45__cpo9iter_moveE - _ZN39_INTERNAL_aac5f32b_4_k_cu_cd0bc52a_41644cuda3std3__48in_placeE)
_ZN39_INTERNAL_aac5f32b_4_k_cu_cd0bc52a_41644cuda3std3__48in_placeE:
	.zero		1
	.type		_ZN39_INTERNAL_aac5f32b_4_k_cu_cd0bc52a_41644cuda3std6ranges3__45__cpo9iter_moveE,@object
	.size		_ZN39_INTERNAL_aac5f32b_4_k_cu_cd0bc52a_41644cuda3std6ranges3__45__cpo9iter_moveE,(_ZN39_INTERNAL_aac5f32b_4_k_cu_cd0bc52a_41644cuda3std3__45__cpo5beginE - _ZN39_INTERNAL_aac5f32b_4_k_cu_cd0bc52a_41644cuda3std6ranges3__45__cpo9iter_moveE)
_ZN39_INTERNAL_aac5f32b_4_k_cu_cd0bc52a_41644cuda3std6ranges3__45__cpo9iter_moveE:
	.zero		1
	.type		_ZN39_INTERNAL_aac5f32b_4_k_cu_cd0bc52a_41644cuda3std3__45__cpo5beginE,@object
	.size		_ZN39_INTERNAL_aac5f32b_4_k_cu_cd0bc52a_41644cuda3std3__45__cpo5beginE,(_ZN39_INTERNAL_aac5f32b_4_k_cu_cd0bc52a_41644cuda3std3__441_GLOBAL__N__aac5f32b_4_k_cu_cd0bc52a_41646ignoreE - _ZN39_INTERNAL_aac5f32b_4_k_cu_cd0bc52a_41644cuda3std3__45__cpo5beginE)
_ZN39_INTERNAL_aac5f32b_4_k_cu_cd0bc52a_41644cuda3std3__45__cpo5beginE:
	.zero		1
	.type		_ZN39_INTERNAL_aac5f32b_4_k_cu_cd0bc52a_41644cuda3std3__441_GLOBAL__N__aac5f32b_4_k_cu_cd0bc52a_41646ignoreE,@object
	.size		_ZN39_INTERNAL_aac5f32b_4_k_cu_cd0bc52a_41644cuda3std3__441_GLOBAL__N__aac5f32b_4_k_cu_cd0bc52a_41646ignoreE,(_ZN39_INTERNAL_aac5f32b_4_k_cu_cd0bc52a_41644cute7productE - _ZN39_INTERNAL_aac5f32b_4_k_cu_cd0bc52a_41644cuda3std3__441_GLOBAL__N__aac5f32b_4_k_cu_cd0bc52a_41646ignoreE)
_ZN39_INTERNAL_aac5f32b_4_k_cu_cd0bc52a_41644cuda3std3__441_GLOBAL__N__aac5f32b_4_k_cu_cd0bc52a_41646ignoreE:
	.zero		1
	.type		_ZN39_INTERNAL_aac5f32b_4_k_cu_cd0bc52a_41644cute7productE,@object
	.size		_ZN39_INTERNAL_aac5f32b_4_k_cu_cd0bc52a_41644cute7productE,(_ZN39_INTERNAL_aac5f32b_4_k_cu_cd0bc52a_41644cuda3std3__45__cpo3endE - _ZN39_INTERNAL_aac5f32b_4_k_cu_cd0bc52a_41644cute7productE)
_ZN39_INTERNAL_aac5f32b_4_k_cu_cd0bc52a_41644cute7productE:
	.zero		1
	.type		_ZN39_INTERNAL_aac5f32b_4_k_cu_cd0bc52a_41644cuda3std3__45__cpo3endE,@object
	.size		_ZN39_INTERNAL_aac5f32b_4_k_cu_cd0bc52a_41644cuda3std3__45__cpo3endE,(_ZN39_INTERNAL_aac5f32b_4_k_cu_cd0bc52a_41644cuda3std3__419piecewise_constructE - _ZN39_INTERNAL_aac5f32b_4_k_cu_cd0bc52a_41644cuda3std3__45__cpo3endE)
_ZN39_INTERNAL_aac5f32b_4_k_cu_cd0bc52a_41644cuda3std3__45__cpo3endE:
	.zero		1
	.type		_ZN39_INTERNAL_aac5f32b_4_k_cu_cd0bc52a_41644cuda3std3__419piecewise_constructE,@object
	.size		_ZN39_INTERNAL_aac5f32b_4_k_cu_cd0bc52a_41644cuda3std3__419piecewise_constructE,(_ZN39_INTERNAL_aac5f32b_4_k_cu_cd0bc52a_41644cuda3std3__45__cpo4cendE - _ZN39_INTERNAL_aac5f32b_4_k_cu_cd0bc52a_41644cuda3std3__419piecewise_constructE)
_ZN39_INTERNAL_aac5f32b_4_k_cu_cd0bc52a_41644cuda3std3__419piecewise_constructE:
	.zero		1
	.type		_ZN39_INTERNAL_aac5f32b_4_k_cu_cd0bc52a_41644cuda3std3__45__cpo4cendE,@object
	.size		_ZN39_INTERNAL_aac5f32b_4_k_cu_cd0bc52a_41644cuda3std3__45__cpo4cendE,(_ZN39_INTERNAL_aac5f32b_4_k_cu_cd0bc52a_41644cuda3std6ranges3__45__cpo4swapE - _ZN39_INTERNAL_aac5f32b_4_k_cu_cd0bc52a_41644cuda3std3__45__cpo4cendE)
_ZN39_INTERNAL_aac5f32b_4_k_cu_cd0bc52a_41644cuda3std3__45__cpo4cendE:
	.zero		1
	.type		_ZN39_INTERNAL_aac5f32b_4_k_cu_cd0bc52a_41644cuda3std6ranges3__45__cpo4swapE,@object
	.size		_ZN39_INTERNAL_aac5f32b_4_k_cu_cd0bc52a_41644cuda3std6ranges3__45__cpo4swapE,(.L_8 - _ZN39_INTERNAL_aac5f32b_4_k_cu_cd0bc52a_41644cuda3std6ranges3__45__cpo4swapE)
_ZN39_INTERNAL_aac5f32b_4_k_cu_cd0bc52a_41644cuda3std6ranges3__45__cpo4swapE:
	.zero		1
.L_8:


//--------------------- .nv.constant0._ZN7cutlass13device_kernelINS_4gemm6kernel13GemmUniversalIN4cute5tupleIJiiiiEEENS1_10collective13CollectiveMmaINS1_34MainloopSm90TmaGmmaWarpSpecializedILi5ENS5_IJNS4_1CILi2EEESB_NSA_ILi1EEEEEENS1_35KernelTmaWarpSpecializedCooperativeEEENS5_IJNSA_ILi256EEENSA_ILi128EEESH_EEENS_6half_tENS5_IJlSC_lEEESJ_SK_NS4_8TiledMMAINS4_8MMA_AtomIJNS4_4SM904GMMA26MMA_64x128x16_F32F16F16_SSILNSO_5MajorE0ELSQ_0ELNSO_7ScaleInE1ELSR_1EEEEEENS4_6LayoutINS5_IJSB_SC_SC_EEENS5_IJSC_NSA_ILi0EEESW_EEEEENS5_IJNS4_10UnderscoreESZ_SZ_EEEEENS4_23SM90_TMA_LOAD_MULTICASTENS4_14ComposedLayoutINS4_7SwizzleILi3ELi4ELi3EEENS4_18smem_ptr_flag_bitsILi16EEENSU_INS5_IJNSA_ILi8EEENSA_ILi64EEEEEENS5_IJS19_SC_EEEEEEEvNS4_8identityES12_S1D_vS1E_EENS_8epilogue10collective6detail29Sm90TmaWarpSpecializedAdapterINS1H_15DefaultEpilogueISJ_SK_SK_NS1G_6thread17LinearCombinationISJ_Li1EffLNS1L_9ScaleType4KindE0ELNS_15FloatRoundStyleE2ESJ_EENS1_15EpilogueDefaultEEEEEvvEEEEvNT_6ParamsE --------------------------
	.section	.nv.constant0._ZN7cutlass13device_kernelINS_4gemm6kernel13GemmUniversalIN4cute5tupleIJiiiiEEENS1_10collective13CollectiveMmaINS1_34MainloopSm90TmaGmmaWarpSpecializedILi5ENS5_IJNS4_1CILi2EEESB_NSA_ILi1EEEEEENS1_35KernelTmaWarpSpecializedCooperativeEEENS5_IJNSA_ILi256EEENSA_ILi128EEESH_EEENS_6half_tENS5_IJlSC_lEEESJ_SK_NS4_8TiledMMAINS4_8MMA_AtomIJNS4_4SM904GMMA26MMA_64x128x16_F32F16F16_SSILNSO_5MajorE0ELSQ_0ELNSO_7ScaleInE1ELSR_1EEEEEENS4_6LayoutINS5_IJSB_SC_SC_EEENS5_IJSC_NSA_ILi0EEESW_EEEEENS5_IJNS4_10UnderscoreESZ_SZ_EEEEENS4_23SM90_TMA_LOAD_MULTICASTENS4_14ComposedLayoutINS4_7SwizzleILi3ELi4ELi3EEENS4_18smem_ptr_flag_bitsILi16EEENSU_INS5_IJNSA_ILi8EEENSA_ILi64EEEEEENS5_IJS19_SC_EEEEEEEvNS4_8identityES12_S1D_vS1E_EENS_8epilogue10collective6detail29Sm90TmaWarpSpecializedAdapterINS1H_15DefaultEpilogueISJ_SK_SK_NS1G_6thread17LinearCombinationISJ_Li1EffLNS1L_9ScaleType4KindE0ELNS_15FloatRoundStyleE2ESJ_EENS1_15EpilogueDefaultEEEEEvvEEEEvNT_6ParamsE,"a",@progbits
	.sectionflags	@""
	.align	4
.nv.constant0._ZN7cutlass13device_kernelINS_4gemm6kernel13GemmUniversalIN4cute5tupleIJiiiiEEENS1_10collective13CollectiveMmaINS1_34MainloopSm90TmaGmmaWarpSpecializedILi5ENS5_IJNS4_1CILi2EEESB_NSA_ILi1EEEEEENS1_35KernelTmaWarpSpecializedCooperativeEEENS5_IJNSA_ILi256EEENSA_ILi128EEESH_EEENS_6half_tENS5_IJlSC_lEEESJ_SK_NS4_8TiledMMAINS4_8MMA_AtomIJNS4_4SM904GMMA26MMA_64x128x16_F32F16F16_SSILNSO_5MajorE0ELSQ_0ELNSO_7ScaleInE1ELSR_1EEEEEENS4_6LayoutINS5_IJSB_SC_SC_EEENS5_IJSC_NSA_ILi0EEESW_EEEEENS5_IJNS4_10UnderscoreESZ_SZ_EEEEENS4_23SM90_TMA_LOAD_MULTICASTENS4_14ComposedLayoutINS4_7SwizzleILi3ELi4ELi3EEENS4_18smem_ptr_flag_bitsILi16EEENSU_INS5_IJNSA_ILi8EEENSA_ILi64EEEEEENS5_IJS19_SC_EEEEEEEvNS4_8identityES12_S1D_vS1E_EENS_8epilogue10collective6detail29Sm90TmaWarpSpecializedAdapterINS1H_15DefaultEpilogueISJ_SK_SK_NS1G_6thread17LinearCombinationISJ_Li1EffLNS1L_9ScaleType4KindE0ELNS_15FloatRoundStyleE2ESJ_EENS1_15EpilogueDefaultEEEEEvvEEEEvNT_6ParamsE:
	.zero		1664


//--------------------- SYMBOLS --------------------------

	.type		.nv.reservedSmem.offset0,@object
	.size		.nv.reservedSmem.offset0,0x4
	.type		__assertfail,@function
